	.target	sm_100a

	.elftype	@"ET_EXEC"


//--------------------- .note.nv.tkinfo           --------------------------
	.section	.note.nv.tkinfo,"",@"SHT_NOTE"
	.sectionflags	@"SHF_NOTE_NV_TKINFO"
	.tkinfo
        /*0018*/ 	.word	0x00000002
        /*0030*/ 	.string	""
        /*0030*/ 	.string	"ptxas"
        /*0030*/ 	.string	"Cuda compilation tools, release 13.0, V13.0.88"
        /*0030*/ 	.string	"Build cuda_13.0.r13.0/compiler.36424714_0"
        /*0030*/ 	.string	"-arch sm_100a -m 64 "



//--------------------- .note.nv.cuinfo           --------------------------
	.section	.note.nv.cuinfo,"",@"SHT_NOTE"
	.sectionflags	@"SHF_NOTE_NV_CUINFO"
        /*0018*/ 	.short	0x0002
        /*001a*/ 	.short	0x0064
        /*001c*/ 	.short	0x0082
	.zero		2


//--------------------- .nv.info                  --------------------------
	.section	.nv.info,"",@"SHT_CUDA_INFO"
	.align	4


	//----- nvinfo : EIATTR_REGCOUNT
	.align		4
        /*0000*/ 	.byte	0x04, 0x2f
        /*0002*/ 	.short	(.L_19 - .L_18)
	.align		4
.L_18:
        /*0004*/ 	.word	index@(_ZN7cutlass13device_kernelINS_4gemm6kernel13GemmUniversalIN4cute5tupleIJiiiiEEENS1_10collective13CollectiveMmaINS1_35MainloopSm100TmaUmmaWarpSpecializedILi20ELi2ELi4ENS5_IJNS4_1CILi2EEENSA_ILi1EEESC_EEEEENS5_IJNSA_ILi256EEENSA_ILi64EEENSA_ILi32EEEEEENS_6half_tENS5_IJlSC_lEEESJ_SK_NS4_8TiledMMAINS4_8MMA_AtomIJNS4_26SM100_MMA_F16BF16_2x1SM_SSISJ_SJ_fLi256ELi64ELNS4_4UMMA5MajorE0ELSP_0ELNSO_7ScaleInE0ELSQ_0EEEEEENS4_6LayoutINS5_IJSC_SC_SC_EEENS5_IJNSA_ILi0EEESV_SV_EEEEENS5_IJNS4_10UnderscoreESY_SY_EEEEENS4_18SM100_TMA_2SM_LOADENS4_14ComposedLayoutINS4_7SwizzleILi2ELi4ELi3EEENS4_18smem_ptr_flag_bitsILi16EEENST_INS5_IJNSA_ILi8EEESH_EEENS5_IJSH_SC_EEEEEEEvNS4_8identityES11_S1B_vS1C_EENS_8epilogue10collective18CollectiveEpilogueINS1E_23Sm100TmaWarpSpecializedILi3ELi2ELi32ELb1ELb0EEEJNS5_IJNSA_ILi128EEESG_SH_EEENS5_IJNST_IS1J_SC_EENST_ISH_SC_EEEEESJ_SK_SJ_SK_NS1E_6fusion15FusionCallbacksIS1I_NS1O_17LinearCombinationISJ_fSJ_fLNS_15FloatRoundStyleE2EEES1K_S1N_JEEENS4_5SM1004TMEM4LOAD26SM100_TMEM_LOAD_32dp32b32xENS4_13SM90_TMA_LOADES1B_NS4_39AutoVectorizingCopyWithAssumedAlignmentILi128EEENS4_14SM90_TMA_STOREES1B_S20_S20_EEEvvEEEEvNT_6ParamsE)
        /*0008*/ 	.word	0x00000072


	//----- nvinfo : EIATTR_FRAME_SIZE
	.align		4
.L_19:
        /*000c*/ 	.byte	0x04, 0x11
        /*000e*/ 	.short	(.L_21 - .L_20)
	.align		4
.L_20:
        /*0010*/ 	.word	index@($__internal_2_$__cuda_sm10x_tcgen05_guardrail_trap_unallocated_columns_being_dealloced)
        /*0014*/ 	.word	0x00000000


	//----- nvinfo : EIATTR_FRAME_SIZE
	.align		4
.L_21:
        /*0018*/ 	.byte	0x04, 0x11
        /*001a*/ 	.short	(.L_23 - .L_22)
	.align		4
.L_22:
        /*001c*/ 	.word	index@($__internal_1_$__cuda_sm10x_tcgen05_guardrail_trap_phase_invalid_during_alloc)
        /*0020*/ 	.word	0x00000000


	//----- nvinfo : EIATTR_FRAME_SIZE
	.align		4
.L_23:
        /*0024*/ 	.byte	0x04, 0x11
        /*0026*/ 	.short	(.L_25 - .L_24)
	.align		4
.L_24:
        /*0028*/ 	.word	index@($__internal_0_$__cuda_sm10x_tcgen05_guardrail_trap_col_being_dealloced_not_returned_by_alloc)
        /*002c*/ 	.word	0x00000000


	//----- nvinfo : EIATTR_FRAME_SIZE
	.align		4
.L_25:
        /*0030*/ 	.byte	0x04, 0x11
        /*0032*/ 	.short	(.L_27 - .L_26)
	.align		4
.L_26:
        /*0034*/ 	.word	index@(_ZN7cutlass13device_kernelINS_4gemm6kernel13GemmUniversalIN4cute5tupleIJiiiiEEENS1_10collective13CollectiveMmaINS1_35MainloopSm100TmaUmmaWarpSpecializedILi20ELi2ELi4ENS5_IJNS4_1CILi2EEENSA_ILi1EEESC_EEEEENS5_IJNSA_ILi256EEENSA_ILi64EEENSA_ILi32EEEEEENS_6half_tENS5_IJlSC_lEEESJ_SK_NS4_8TiledMMAINS4_8MMA_AtomIJNS4_26SM100_MMA_F16BF16_2x1SM_SSISJ_SJ_fLi256ELi64ELNS4_4UMMA5MajorE0ELSP_0ELNSO_7ScaleInE0ELSQ_0EEEEEENS4_6LayoutINS5_IJSC_SC_SC_EEENS5_IJNSA_ILi0EEESV_SV_EEEEENS5_IJNS4_10UnderscoreESY_SY_EEEEENS4_18SM100_TMA_2SM_LOADENS4_14ComposedLayoutINS4_7SwizzleILi2ELi4ELi3EEENS4_18smem_ptr_flag_bitsILi16EEENST_INS5_IJNSA_ILi8EEESH_EEENS5_IJSH_SC_EEEEEEEvNS4_8identityES11_S1B_vS1C_EENS_8epilogue10collective18CollectiveEpilogueINS1E_23Sm100TmaWarpSpecializedILi3ELi2ELi32ELb1ELb0EEEJNS5_IJNSA_ILi128EEESG_SH_EEENS5_IJNST_IS1J_SC_EENST_ISH_SC_EEEEESJ_SK_SJ_SK_NS1E_6fusion15FusionCallbacksIS1I_NS1O_17LinearCombinationISJ_fSJ_fLNS_15FloatRoundStyleE2EEES1K_S1N_JEEENS4_5SM1004TMEM4LOAD26SM100_TMEM_LOAD_32dp32b32xENS4_13SM90_TMA_LOADES1B_NS4_39AutoVectorizingCopyWithAssumedAlignmentILi128EEENS4_14SM90_TMA_STOREES1B_S20_S20_EEEvvEEEEvNT_6ParamsE)
        /*0038*/ 	.word	0x00000000


	//----- nvinfo : EIATTR_MIN_STACK_SIZE
	.align		4
.L_27:
        /*003c*/ 	.byte	0x04, 0x12
        /*003e*/ 	.short	(.L_29 - .L_28)
	.align		4
.L_28:
        /*0040*/ 	.word	index@(_ZN7cutlass13device_kernelINS_4gemm6kernel13GemmUniversalIN4cute5tupleIJiiiiEEENS1_10collective13CollectiveMmaINS1_35MainloopSm100TmaUmmaWarpSpecializedILi20ELi2ELi4ENS5_IJNS4_1CILi2EEENSA_ILi1EEESC_EEEEENS5_IJNSA_ILi256EEENSA_ILi64EEENSA_ILi32EEEEEENS_6half_tENS5_IJlSC_lEEESJ_SK_NS4_8TiledMMAINS4_8MMA_AtomIJNS4_26SM100_MMA_F16BF16_2x1SM_SSISJ_SJ_fLi256ELi64ELNS4_4UMMA5MajorE0ELSP_0ELNSO_7ScaleInE0ELSQ_0EEEEEENS4_6LayoutINS5_IJSC_SC_SC_EEENS5_IJNSA_ILi0EEESV_SV_EEEEENS5_IJNS4_10UnderscoreESY_SY_EEEEENS4_18SM100_TMA_2SM_LOADENS4_14ComposedLayoutINS4_7SwizzleILi2ELi4ELi3EEENS4_18smem_ptr_flag_bitsILi16EEENST_INS5_IJNSA_ILi8EEESH_EEENS5_IJSH_SC_EEEEEEEvNS4_8identityES11_S1B_vS1C_EENS_8epilogue10collective18CollectiveEpilogueINS1E_23Sm100TmaWarpSpecializedILi3ELi2ELi32ELb1ELb0EEEJNS5_IJNSA_ILi128EEESG_SH_EEENS5_IJNST_IS1J_SC_EENST_ISH_SC_EEEEESJ_SK_SJ_SK_NS1E_6fusion15FusionCallbacksIS1I_NS1O_17LinearCombinationISJ_fSJ_fLNS_15FloatRoundStyleE2EEES1K_S1N_JEEENS4_5SM1004TMEM4LOAD26SM100_TMEM_LOAD_32dp32b32xENS4_13SM90_TMA_LOADES1B_NS4_39AutoVectorizingCopyWithAssumedAlignmentILi128EEENS4_14SM90_TMA_STOREES1B_S20_S20_EEEvvEEEEvNT_6ParamsE)
        /*0044*/ 	.word	0x00000000
.L_29:


//--------------------- .nv.compat                --------------------------
	.section	.nv.compat,"",@"SHT_CUDA_COMPAT_INFO"
	.align	4
        /*0000*/ 	.byte	0x02, 0x09, 0x01, 0x00, 0x02, 0x02, 0x02, 0x00, 0x02, 0x05, 0x05, 0x00, 0x03, 0x07, 0x01, 0x01
        /*0010*/ 	.byte	0x02, 0x03, 0x01, 0x00, 0x02, 0x06, 0x01, 0x00, 0x04, 0x0b, 0x08, 0x00, 0x09, 0x00, 0x00, 0x00
        /*0020*/ 	.byte	0x00, 0x00, 0x00, 0x00


//--------------------- .nv.info._ZN7cutlass13device_kernelINS_4gemm6kernel13GemmUniversalIN4cute5tupleIJiiiiEEENS1_10collective13CollectiveMmaINS1_35MainloopSm100TmaUmmaWarpSpecializedILi20ELi2ELi4ENS5_IJNS4_1CILi2EEENSA_ILi1EEESC_EEEEENS5_IJNSA_ILi256EEENSA_ILi64EEENSA_ILi32EEEEEENS_6half_tENS5_IJlSC_lEEESJ_SK_NS4_8TiledMMAINS4_8MMA_AtomIJNS4_26SM100_MMA_F16BF16_2x1SM_SSISJ_SJ_fLi256ELi64ELNS4_4UMMA5MajorE0ELSP_0ELNSO_7ScaleInE0ELSQ_0EEEEEENS4_6LayoutINS5_IJSC_SC_SC_EEENS5_IJNSA_ILi0EEESV_SV_EEEEENS5_IJNS4_10UnderscoreESY_SY_EEEEENS4_18SM100_TMA_2SM_LOADENS4_14ComposedLayoutINS4_7SwizzleILi2ELi4ELi3EEENS4_18smem_ptr_flag_bitsILi16EEENST_INS5_IJNSA_ILi8EEESH_EEENS5_IJSH_SC_EEEEEEEvNS4_8identityES11_S1B_vS1C_EENS_8epilogue10collective18CollectiveEpilogueINS1E_23Sm100TmaWarpSpecializedILi3ELi2ELi32ELb1ELb0EEEJNS5_IJNSA_ILi128EEESG_SH_EEENS5_IJNST_IS1J_SC_EENST_ISH_SC_EEEEESJ_SK_SJ_SK_NS1E_6fusion15FusionCallbacksIS1I_NS1O_17LinearCombinationISJ_fSJ_fLNS_15FloatRoundStyleE2EEES1K_S1N_JEEENS4_5SM1004TMEM4LOAD26SM100_TMEM_LOAD_32dp32b32xENS4_13SM90_TMA_LOADES1B_NS4_39AutoVectorizingCopyWithAssumedAlignmentILi128EEENS4_14SM90_TMA_STOREES1B_S20_S20_EEEvvEEEEvNT_6ParamsE --------------------------
	.section	.nv.info._ZN7cutlass13device_kernelINS_4gemm6kernel13GemmUniversalIN4cute5tupleIJiiiiEEENS1_10collective13CollectiveMmaINS1_35MainloopSm100TmaUmmaWarpSpecializedILi20ELi2ELi4ENS5_IJNS4_1CILi2EEENSA_ILi1EEESC_EEEEENS5_IJNSA_ILi256EEENSA_ILi64EEENSA_ILi32EEEEEENS_6half_tENS5_IJlSC_lEEESJ_SK_NS4_8TiledMMAINS4_8MMA_AtomIJNS4_26SM100_MMA_F16BF16_2x1SM_SSISJ_SJ_fLi256ELi64ELNS4_4UMMA5MajorE0ELSP_0ELNSO_7ScaleInE0ELSQ_0EEEEEENS4_6LayoutINS5_IJSC_SC_SC_EEENS5_IJNSA_ILi0EEESV_SV_EEEEENS5_IJNS4_10UnderscoreESY_SY_EEEEENS4_18SM100_TMA_2SM_LOADENS4_14ComposedLayoutINS4_7SwizzleILi2ELi4ELi3EEENS4_18smem_ptr_flag_bitsILi16EEENST_INS5_IJNSA_ILi8EEESH_EEENS5_IJSH_SC_EEEEEEEvNS4_8identityES11_S1B_vS1C_EENS_8epilogue10collective18CollectiveEpilogueINS1E_23Sm100TmaWarpSpecializedILi3ELi2ELi32ELb1ELb0EEEJNS5_IJNSA_ILi128EEESG_SH_EEENS5_IJNST_IS1J_SC_EENST_ISH_SC_EEEEESJ_SK_SJ_SK_NS1E_6fusion15FusionCallbacksIS1I_NS1O_17LinearCombinationISJ_fSJ_fLNS_15FloatRoundStyleE2EEES1K_S1N_JEEENS4_5SM1004TMEM4LOAD26SM100_TMEM_LOAD_32dp32b32xENS4_13SM90_TMA_LOADES1B_NS4_39AutoVectorizingCopyWithAssumedAlignmentILi128EEENS4_14SM90_TMA_STOREES1B_S20_S20_EEEvvEEEEvNT_6ParamsE,"",@"SHT_CUDA_INFO"
	.sectionflags	@""
	.align	4


	//----- nvinfo : EIATTR_CUDA_API_VERSION
	.align		4
        /*0000*/ 	.byte	0x04, 0x37
        /*0002*/ 	.short	(.L_31 - .L_30)
.L_30:
        /*0004*/ 	.word	0x00000082


	//----- nvinfo : EIATTR_KPARAM_INFO
	.align		4
.L_31:
        /*0008*/ 	.byte	0x04, 0x17
        /*000a*/ 	.short	(.L_33 - .L_32)
.L_32:
        /*000c*/ 	.word	0x00000000
        /*0010*/ 	.short	0x0000
        /*0012*/ 	.short	0x0000
        /*0014*/ 	.byte	0x00, 0xf0, 0x01, 0x20


	//----- nvinfo : EIATTR_AT_ENTRY_FRAGMENTS
	.align		4
.L_33:
        /*0018*/ 	.byte	0x04, 0x4f
        /*001a*/ 	.short	(.L_35 - .L_34)


	//   ....[0]....
.L_34:
        /*001c*/ 	.word	0x00000007


	//----- nvinfo : EIATTR_RESERVED_SMEM_USED
	.align		4
.L_35:
        /*0020*/ 	.byte	0x01, 0x41
	.zero		2


	//----- nvinfo : EIATTR_SPARSE_MMA_MASK
	.align		4
        /*0024*/ 	.byte	0x03, 0x50
        /*0026*/ 	.short	0x0000


	//----- nvinfo : EIATTR_TCGEN05_2CTA_USED
	.align		4
        /*0028*/ 	.byte	0x01, 0x52
	.zero		2


	//----- nvinfo : EIATTR_MAXREG_COUNT
	.align		4
        /*002c*/ 	.byte	0x03, 0x1b
        /*002e*/ 	.short	0x00ff


	//----- nvinfo : EIATTR_NUM_BARRIERS
	.align		4
        /*0030*/ 	.byte	0x02, 0x4c
        /*0032*/ 	.byte	0x07
	.zero		1


	//----- nvinfo : EIATTR_EXTERNS
	.align		4
        /*0034*/ 	.byte	0x04, 0x0f
        /*0036*/ 	.short	(.L_37 - .L_36)


	//   ....[0]....
	.align		4
.L_36:
        /*0038*/ 	.word	index@(__assertfail)


	//----- nvinfo : EIATTR_MERCURY_ISA_VERSION
	.align		4
.L_37:
        /*003c*/ 	.byte	0x03, 0x5f
        /*003e*/ 	.short	0x0101


	//----- nvinfo : EIATTR_INT_WARP_WIDE_INSTR_OFFSETS
	.align		4
        /*0040*/ 	.byte	0x04, 0x31
        /*0042*/ 	.short	(.L_39 - .L_38)


	//   ....[0]....
.L_38:
        /*0044*/ 	.word	0x00000f20


	//   ....[1]....
        /*0048*/ 	.word	0x00000fc0


	//   ....[2]....
        /*004c*/ 	.word	0x00002320


	//   ....[3]....
        /*0050*/ 	.word	0x00004a10


	//   ....[4]....
        /*0054*/ 	.word	0x00004a40


	//   ....[5]....
        /*0058*/ 	.word	0x00004a90


	//   ....[6]....
        /*005c*/ 	.word	0x00005380


	//   ....[7]....
        /*0060*/ 	.word	0x000053a0


	//   ....[8]....
        /*0064*/ 	.word	0x00005670


	//   ....[9]....
        /*0068*/ 	.word	0x000057a0


	//----- nvinfo : EIATTR_COOP_GROUP_MASK_REGIDS
	.align		4
.L_39:
        /*006c*/ 	.byte	0x04, 0x29
        /*006e*/ 	.short	(.L_41 - .L_40)


	//   ....[0]....
.L_40:
        /*0070*/ 	.word	0xffffffff


	//   ....[1]....
        /*0074*/ 	.word	0xffffffff


	//   ....[2]....
        /*0078*/ 	.word	0xffffffff


	//   ....[3]....
        /*007c*/ 	.word	0xffffffff


	//   ....[4]....
        /*0080*/ 	.word	0xffffffff


	//   ....[5]....
        /*0084*/ 	.word	0xffffffff


	//   ....[6]....
        /*0088*/ 	.word	0xffffffff


	//   ....[7]....
        /*008c*/ 	.word	0xffffffff


	//   ....[8]....
        /*0090*/ 	.word	0xffffffff


	//   ....[9]....
        /*0094*/ 	.word	0xffffffff


	//   ....[10]....
        /*0098*/ 	.word	0xffffffff


	//   ....[11]....
        /*009c*/ 	.word	0xffffffff


	//   ....[12]....
        /*00a0*/ 	.word	0xffffffff


	//   ....[13]....
        /*00a4*/ 	.word	0xffffffff


	//----- nvinfo : EIATTR_COOP_GROUP_INSTR_OFFSETS
	.align		4
.L_41:
        /*00a8*/ 	.byte	0x04, 0x28
        /*00aa*/ 	.short	(.L_43 - .L_42)


	//   ....[0]....
.L_42:
        /*00ac*/ 	.word	0x000000c0


	//   ....[1]....
        /*00b0*/ 	.word	0x00000500


	//   ....[2]....
        /*00b4*/ 	.word	0x000008b0


	//   ....[3]....
        /*00b8*/ 	.word	0x00000a20


	//   ....[4]....
        /*00bc*/ 	.word	0x00000b10


	//   ....[5]....
        /*00c0*/ 	.word	0x00000c70


	//   ....[6]....
        /*00c4*/ 	.word	0x00000e00


	//   ....[7]....
        /*00c8*/ 	.word	0x00001040


	//   ....[8]....
        /*00cc*/ 	.word	0x00002200


	//   ....[9]....
        /*00d0*/ 	.word	0x000038e0


	//   ....[10]....
        /*00d4*/ 	.word	0x00003db0


	//   ....[11]....
        /*00d8*/ 	.word	0x00003de0


	//   ....[12]....
        /*00dc*/ 	.word	0x00004920


	//   ....[13]....
        /*00e0*/ 	.word	0x00004b30


	//----- nvinfo : EIATTR_VRC_CTA_INIT_COUNT
	.align		4
.L_43:
        /*00e4*/ 	.byte	0x02, 0x4a
        /*00e6*/ 	.byte	0x80
	.zero		1


	//----- nvinfo : EIATTR_SYSCALL_OFFSETS
	.align		4
        /*00e8*/ 	.byte	0x04, 0x46
        /*00ea*/ 	.short	(.L_45 - .L_44)


	//   ....[0]....
.L_44:
        /*00ec*/ 	.word	0x00006350


	//   ....[1]....
        /*00f0*/ 	.word	0x00006440


	//   ....[2]....
        /*00f4*/ 	.word	0x00006c80


	//   ....[3]....
        /*00f8*/ 	.word	0x00007930


	//----- nvinfo : EIATTR_MBARRIER_INSTR_OFFSETS
	.align		4
.L_45:
        /*00fc*/ 	.byte	0x04, 0x39
        /*00fe*/ 	.short	(.L_47 - .L_46)


	//   ....[0]....
.L_46:
        /*0100*/ 	.word	0x00000610
        /*0104*/ 	.word	0x000000ff
        /*0108*/ 	.word	0x00000000
        /*010c*/ 	.short	0x0100
        /*010e*/ 	.byte	0x08
	.zero		1


	//   ....[1]....
        /*0110*/ 	.word	0x00000620
        /*0114*/ 	.word	0x000000ff
        /*0118*/ 	.word	0x000000a0
        /*011c*/ 	.short	0x0100
        /*011e*/ 	.byte	0x08
	.zero		1


	//   ....[2]....
        /*0120*/ 	.word	0x00000630
        /*0124*/ 	.word	0x000000ff
        /*0128*/ 	.word	0x00000008
        /*012c*/ 	.short	0x0100
        /*012e*/ 	.byte	0x08
	.zero		1


	//   ....[3]....
        /*0130*/ 	.word	0x00000640
        /*0134*/ 	.word	0x000000ff
        /*0138*/ 	.word	0x000000a8
        /*013c*/ 	.short	0x0100
        /*013e*/ 	.byte	0x08
	.zero		1


	//   ....[4]....
        /*0140*/ 	.word	0x00000650
        /*0144*/ 	.word	0x000000ff
        /*0148*/ 	.word	0x00000010
        /*014c*/ 	.short	0x0100
        /*014e*/ 	.byte	0x08
	.zero		1


	//   ....[5]....
        /*0150*/ 	.word	0x00000660
        /*0154*/ 	.word	0x000000ff
        /*0158*/ 	.word	0x000000b0
        /*015c*/ 	.short	0x0100
        /*015e*/ 	.byte	0x08
	.zero		1


	//   ....[6]....
        /*0160*/ 	.word	0x00000670
        /*0164*/ 	.word	0x000000ff
        /*0168*/ 	.word	0x00000018
        /*016c*/ 	.short	0x0100
        /*016e*/ 	.byte	0x08
	.zero		1


	//   ....[7]....
        /*0170*/ 	.word	0x00000680
        /*0174*/ 	.word	0x000000ff
        /*0178*/ 	.word	0x000000b8
        /*017c*/ 	.short	0x0100
        /*017e*/ 	.byte	0x08
	.zero		1


	//   ....[8]....
        /*0180*/ 	.word	0x00000690
        /*0184*/ 	.word	0x000000ff
        /*0188*/ 	.word	0x00000020
        /*018c*/ 	.short	0x0100
        /*018e*/ 	.byte	0x08
	.zero		1


	//   ....[9]....
        /*0190*/ 	.word	0x000006a0
        /*0194*/ 	.word	0x000000ff
        /*0198*/ 	.word	0x000000c0
        /*019c*/ 	.short	0x0100
        /*019e*/ 	.byte	0x08
	.zero		1


	//   ....[10]....
        /*01a0*/ 	.word	0x000006b0
        /*01a4*/ 	.word	0x000000ff
        /*01a8*/ 	.word	0x00000028
        /*01ac*/ 	.short	0x0100
        /*01ae*/ 	.byte	0x08
	.zero		1


	//   ....[11]....
        /*01b0*/ 	.word	0x000006c0
        /*01b4*/ 	.word	0x000000ff
        /*01b8*/ 	.word	0x000000c8
        /*01bc*/ 	.short	0x0100
        /*01be*/ 	.byte	0x08
	.zero		1


	//   ....[12]....
        /*01c0*/ 	.word	0x000006d0
        /*01c4*/ 	.word	0x000000ff
        /*01c8*/ 	.word	0x00000030
        /*01cc*/ 	.short	0x0100
        /*01ce*/ 	.byte	0x08
	.zero		1


	//   ....[13]....
        /*01d0*/ 	.word	0x000006e0
        /*01d4*/ 	.word	0x000000ff
        /*01d8*/ 	.word	0x000000d0
        /*01dc*/ 	.short	0x0100
        /*01de*/ 	.byte	0x08
	.zero		1


	//   ....[14]....
        /*01e0*/ 	.word	0x000006f0
        /*01e4*/ 	.word	0x000000ff
        /*01e8*/ 	.word	0x00000038
        /*01ec*/ 	.short	0x0100
        /*01ee*/ 	.byte	0x08
	.zero		1


	//   ....[15]....
        /*01f0*/ 	.word	0x00000700
        /*01f4*/ 	.word	0x000000ff
        /*01f8*/ 	.word	0x000000d8
        /*01fc*/ 	.short	0x0100
        /*01fe*/ 	.byte	0x08
	.zero		1


	//   ....[16]....
        /*0200*/ 	.word	0x00000710
        /*0204*/ 	.word	0x000000ff
        /*0208*/ 	.word	0x00000040
        /*020c*/ 	.short	0x0100
        /*020e*/ 	.byte	0x08
	.zero		1


	//   ....[17]....
        /*0210*/ 	.word	0x00000720
        /*0214*/ 	.word	0x000000ff
        /*0218*/ 	.word	0x000000e0
        /*021c*/ 	.short	0x0100
        /*021e*/ 	.byte	0x08
	.zero		1


	//   ....[18]....
        /*0220*/ 	.word	0x00000730
        /*0224*/ 	.word	0x000000ff
        /*0228*/ 	.word	0x00000048
        /*022c*/ 	.short	0x0100
        /*022e*/ 	.byte	0x08
	.zero		1


	//   ....[19]....
        /*0230*/ 	.word	0x00000740
        /*0234*/ 	.word	0x000000ff
        /*0238*/ 	.word	0x000000e8
        /*023c*/ 	.short	0x0100
        /*023e*/ 	.byte	0x08
	.zero		1


	//   ....[20]....
        /*0240*/ 	.word	0x00000750
        /*0244*/ 	.word	0x000000ff
        /*0248*/ 	.word	0x00000050
        /*024c*/ 	.short	0x0100
        /*024e*/ 	.byte	0x08
	.zero		1


	//   ....[21]....
        /*0250*/ 	.word	0x00000760
        /*0254*/ 	.word	0x000000ff
        /*0258*/ 	.word	0x000000f0
        /*025c*/ 	.short	0x0100
        /*025e*/ 	.byte	0x08
	.zero		1


	//   ....[22]....
        /*0260*/ 	.word	0x00000770
        /*0264*/ 	.word	0x000000ff
        /*0268*/ 	.word	0x00000058
        /*026c*/ 	.short	0x0100
        /*026e*/ 	.byte	0x08
	.zero		1


	//   ....[23]....
        /*0270*/ 	.word	0x00000780
        /*0274*/ 	.word	0x000000ff
        /*0278*/ 	.word	0x000000f8
        /*027c*/ 	.short	0x0100
        /*027e*/ 	.byte	0x08
	.zero		1


	//   ....[24]....
        /*0280*/ 	.word	0x00000790
        /*0284*/ 	.word	0x000000ff
        /*0288*/ 	.word	0x00000060
        /*028c*/ 	.short	0x0100
        /*028e*/ 	.byte	0x08
	.zero		1


	//   ....[25]....
        /*0290*/ 	.word	0x000007a0
        /*0294*/ 	.word	0x000000ff
        /*0298*/ 	.word	0x00000100
        /*029c*/ 	.short	0x0100
        /*029e*/ 	.byte	0x08
	.zero		1


	//   ....[26]....
        /*02a0*/ 	.word	0x000007b0
        /*02a4*/ 	.word	0x000000ff
        /*02a8*/ 	.word	0x00000068
        /*02ac*/ 	.short	0x0100
        /*02ae*/ 	.byte	0x08
	.zero		1


	//   ....[27]....
        /*02b0*/ 	.word	0x000007c0
        /*02b4*/ 	.word	0x000000ff
        /*02b8*/ 	.word	0x00000108
        /*02bc*/ 	.short	0x0100
        /*02be*/ 	.byte	0x08
	.zero		1


	//   ....[28]....
        /*02c0*/ 	.word	0x000007d0
        /*02c4*/ 	.word	0x000000ff
        /*02c8*/ 	.word	0x00000070
        /*02cc*/ 	.short	0x0100
        /*02ce*/ 	.byte	0x08
	.zero		1


	//   ....[29]....
        /*02d0*/ 	.word	0x000007e0
        /*02d4*/ 	.word	0x000000ff
        /*02d8*/ 	.word	0x00000110
        /*02dc*/ 	.short	0x0100
        /*02de*/ 	.byte	0x08
	.zero		1


	//   ....[30]....
        /*02e0*/ 	.word	0x000007f0
        /*02e4*/ 	.word	0x000000ff
        /*02e8*/ 	.word	0x00000078
        /*02ec*/ 	.short	0x0100
        /*02ee*/ 	.byte	0x08
	.zero		1


	//   ....[31]....
        /*02f0*/ 	.word	0x00000800
        /*02f4*/ 	.word	0x000000ff
        /*02f8*/ 	.word	0x00000118
        /*02fc*/ 	.short	0x0100
        /*02fe*/ 	.byte	0x08
	.zero		1


	//   ....[32]....
        /*0300*/ 	.word	0x00000810
        /*0304*/ 	.word	0x000000ff
        /*0308*/ 	.word	0x00000080
        /*030c*/ 	.short	0x0100
        /*030e*/ 	.byte	0x08
	.zero		1


	//   ....[33]....
        /*0310*/ 	.word	0x00000820
        /*0314*/ 	.word	0x000000ff
        /*0318*/ 	.word	0x00000120
        /*031c*/ 	.short	0x0100
        /*031e*/ 	.byte	0x08
	.zero		1


	//   ....[34]....
        /*0320*/ 	.word	0x00000830
        /*0324*/ 	.word	0x000000ff
        /*0328*/ 	.word	0x00000088
        /*032c*/ 	.short	0x0100
        /*032e*/ 	.byte	0x08
	.zero		1


	//   ....[35]....
        /*0330*/ 	.word	0x00000840
        /*0334*/ 	.word	0x000000ff
        /*0338*/ 	.word	0x00000128
        /*033c*/ 	.short	0x0100
        /*033e*/ 	.byte	0x08
	.zero		1


	//   ....[36]....
        /*0340*/ 	.word	0x00000850
        /*0344*/ 	.word	0x000000ff
        /*0348*/ 	.word	0x00000090
        /*034c*/ 	.short	0x0100
        /*034e*/ 	.byte	0x08
	.zero		1


	//   ....[37]....
        /*0350*/ 	.word	0x00000860
        /*0354*/ 	.word	0x000000ff
        /*0358*/ 	.word	0x00000130
        /*035c*/ 	.short	0x0100
        /*035e*/ 	.byte	0x08
	.zero		1


	//   ....[38]....
        /*0360*/ 	.word	0x00000870
        /*0364*/ 	.word	0x000000ff
        /*0368*/ 	.word	0x00000098
        /*036c*/ 	.short	0x0100
        /*036e*/ 	.byte	0x08
	.zero		1


	//   ....[39]....
        /*0370*/ 	.word	0x00000880
        /*0374*/ 	.word	0x000000ff
        /*0378*/ 	.word	0x00000138
        /*037c*/ 	.short	0x0100
        /*037e*/ 	.byte	0x08
	.zero		1


	//   ....[40]....
        /*0380*/ 	.word	0x000009b0
        /*0384*/ 	.word	0x000000ff
        /*0388*/ 	.word	0x00000140
        /*038c*/ 	.short	0x0100
        /*038e*/ 	.byte	0x09
	.zero		1


	//   ....[41]....
        /*0390*/ 	.word	0x000009c0
        /*0394*/ 	.word	0x000000ff
        /*0398*/ 	.word	0x00000158
        /*039c*/ 	.short	0x0100
        /*039e*/ 	.byte	0x09
	.zero		1


	//   ....[42]....
        /*03a0*/ 	.word	0x000009d0
        /*03a4*/ 	.word	0x000000ff
        /*03a8*/ 	.word	0x00000148
        /*03ac*/ 	.short	0x0100
        /*03ae*/ 	.byte	0x09
	.zero		1


	//   ....[43]....
        /*03b0*/ 	.word	0x000009e0
        /*03b4*/ 	.word	0x000000ff
        /*03b8*/ 	.word	0x00000160
        /*03bc*/ 	.short	0x0100
        /*03be*/ 	.byte	0x09
	.zero		1


	//   ....[44]....
        /*03c0*/ 	.word	0x000009f0
        /*03c4*/ 	.word	0x000000ff
        /*03c8*/ 	.word	0x00000150
        /*03cc*/ 	.short	0x0100
        /*03ce*/ 	.byte	0x09
	.zero		1


	//   ....[45]....
        /*03d0*/ 	.word	0x00000a00
        /*03d4*/ 	.word	0x000000ff
        /*03d8*/ 	.word	0x00000168
        /*03dc*/ 	.short	0x0100
        /*03de*/ 	.byte	0x09
	.zero		1


	//   ....[46]....
        /*03e0*/ 	.word	0x00000ae0
        /*03e4*/ 	.word	0x000000ff
        /*03e8*/ 	.word	0x00000170
        /*03ec*/ 	.short	0x0100
        /*03ee*/ 	.byte	0x08
	.zero		1


	//   ....[47]....
        /*03f0*/ 	.word	0x00000af0
        /*03f4*/ 	.word	0x000000ff
        /*03f8*/ 	.word	0x00000178
        /*03fc*/ 	.short	0x0100
        /*03fe*/ 	.byte	0x08
	.zero		1


	//   ....[48]....
        /*0400*/ 	.word	0x00000c20
        /*0404*/ 	.word	0x000000ff
        /*0408*/ 	.word	0x00000180
        /*040c*/ 	.short	0x0100
        /*040e*/ 	.byte	0x08
	.zero		1


	//   ....[49]....
        /*0410*/ 	.word	0x00000c30
        /*0414*/ 	.word	0x000000ff
        /*0418*/ 	.word	0x00000190
        /*041c*/ 	.short	0x0100
        /*041e*/ 	.byte	0x08
	.zero		1


	//   ....[50]....
        /*0420*/ 	.word	0x00000c40
        /*0424*/ 	.word	0x000000ff
        /*0428*/ 	.word	0x00000188
        /*042c*/ 	.short	0x0100
        /*042e*/ 	.byte	0x08
	.zero		1


	//   ....[51]....
        /*0430*/ 	.word	0x00000c50
        /*0434*/ 	.word	0x000000ff
        /*0438*/ 	.word	0x00000198
        /*043c*/ 	.short	0x0100
        /*043e*/ 	.byte	0x08
	.zero		1


	//   ....[52]....
        /*0440*/ 	.word	0x00000d70
        /*0444*/ 	.word	0x000000ff
        /*0448*/ 	.word	0x000001a0
        /*044c*/ 	.short	0x0100
        /*044e*/ 	.byte	0x09
	.zero		1


	//   ....[53]....
        /*0450*/ 	.word	0x00000d80
        /*0454*/ 	.word	0x000000ff
        /*0458*/ 	.word	0x000001c0
        /*045c*/ 	.short	0x0100
        /*045e*/ 	.byte	0x09
	.zero		1


	//   ....[54]....
        /*0460*/ 	.word	0x00000d90
        /*0464*/ 	.word	0x000000ff
        /*0468*/ 	.word	0x000001a8
        /*046c*/ 	.short	0x0100
        /*046e*/ 	.byte	0x09
	.zero		1


	//   ....[55]....
        /*0470*/ 	.word	0x00000da0
        /*0474*/ 	.word	0x000000ff
        /*0478*/ 	.word	0x000001c8
        /*047c*/ 	.short	0x0100
        /*047e*/ 	.byte	0x09
	.zero		1


	//   ....[56]....
        /*0480*/ 	.word	0x00000db0
        /*0484*/ 	.word	0x000000ff
        /*0488*/ 	.word	0x000001b0
        /*048c*/ 	.short	0x0100
        /*048e*/ 	.byte	0x09
	.zero		1


	//   ....[57]....
        /*0490*/ 	.word	0x00000dc0
        /*0494*/ 	.word	0x000000ff
        /*0498*/ 	.word	0x000001d0
        /*049c*/ 	.short	0x0100
        /*049e*/ 	.byte	0x09
	.zero		1


	//   ....[58]....
        /*04a0*/ 	.word	0x00000dd0
        /*04a4*/ 	.word	0x000000ff
        /*04a8*/ 	.word	0x000001b8
        /*04ac*/ 	.short	0x0100
        /*04ae*/ 	.byte	0x09
	.zero		1


	//   ....[59]....
        /*04b0*/ 	.word	0x00000de0
        /*04b4*/ 	.word	0x000000ff
        /*04b8*/ 	.word	0x000001d8
        /*04bc*/ 	.short	0x0100
        /*04be*/ 	.byte	0x09
	.zero		1


	//   ....[60]....
        /*04c0*/ 	.word	0x00000ed0
        /*04c4*/ 	.word	0x000000ff
        /*04c8*/ 	.word	0x000001e0
        /*04cc*/ 	.short	0x0100
        /*04ce*/ 	.byte	0x08
	.zero		1


	//   ....[61]....
        /*04d0*/ 	.word	0x00000ee0
        /*04d4*/ 	.word	0x000000ff
        /*04d8*/ 	.word	0x000001f0
        /*04dc*/ 	.short	0x0100
        /*04de*/ 	.byte	0x08
	.zero		1


	//   ....[62]....
        /*04e0*/ 	.word	0x00000ef0
        /*04e4*/ 	.word	0x000000ff
        /*04e8*/ 	.word	0x000001e8
        /*04ec*/ 	.short	0x0100
        /*04ee*/ 	.byte	0x08
	.zero		1


	//   ....[63]....
        /*04f0*/ 	.word	0x00000f00
        /*04f4*/ 	.word	0x000000ff
        /*04f8*/ 	.word	0x000001f8
        /*04fc*/ 	.short	0x0100
        /*04fe*/ 	.byte	0x08
	.zero		1


	//   ....[64]....
        /*0500*/ 	.word	0x00000ff0
        /*0504*/ 	.word	0x000000ff
        /*0508*/ 	.word	0x00000200
        /*050c*/ 	.short	0x0100
        /*050e*/ 	.byte	0x06
	.zero		1


	//   ....[65]....
        /*0510*/ 	.word	0x00001a00
        /*0514*/ 	.word	0x00000002
        /*0518*/ 	.word	0x000001f0
        /*051c*/ 	.short	0x010a
        /*051e*/ 	.byte	0xff
	.zero		1


	//   ....[66]....
        /*0520*/ 	.word	0x00001a30
        /*0524*/ 	.word	0x00000002
        /*0528*/ 	.word	0x000001e0
        /*052c*/ 	.short	0x0101
        /*052e*/ 	.byte	0xff
	.zero		1


	//   ....[67]....
        /*0530*/ 	.word	0x00001b00
        /*0534*/ 	.word	0x000000ff
        /*0538*/ 	.word	0x000000a0
        /*053c*/ 	.short	0x010a
        /*053e*/ 	.byte	0x08
	.zero		1


	//   ....[68]....
        /*0540*/ 	.word	0x00001c00
        /*0544*/ 	.word	0x000000ff
        /*0548*/ 	.word	0x000000a0
        /*054c*/ 	.short	0x010a
        /*054e*/ 	.byte	0x21
	.zero		1


	//   ....[69]....
        /*0550*/ 	.word	0x00001db0
        /*0554*/ 	.word	0x000000ff
        /*0558*/ 	.word	0x000000a0
        /*055c*/ 	.short	0x010a
        /*055e*/ 	.byte	0x08
	.zero		1


	//   ....[70]....
        /*0560*/ 	.word	0x00001eb0
        /*0564*/ 	.word	0x000000ff
        /*0568*/ 	.word	0x00000178
        /*056c*/ 	.short	0x0101
        /*056e*/ 	.byte	0x04
	.zero		1


	//   ....[71]....
        /*0570*/ 	.word	0x00001ed0
        /*0574*/ 	.word	0x000000ff
        /*0578*/ 	.word	0x000000a0
        /*057c*/ 	.short	0x010a
        /*057e*/ 	.byte	0x08
	.zero		1


	//   ....[72]....
        /*0580*/ 	.word	0x00001f50
        /*0584*/ 	.word	0x000000ff
        /*0588*/ 	.word	0x000000a0
        /*058c*/ 	.short	0x010a
        /*058e*/ 	.byte	0x11
	.zero		1


	//   ....[73]....
        /*0590*/ 	.word	0x000020e0
        /*0594*/ 	.word	0x000000ff
        /*0598*/ 	.word	0x000000a0
        /*059c*/ 	.short	0x010a
        /*059e*/ 	.byte	0x08
	.zero		1


	//   ....[74]....
        /*05a0*/ 	.word	0x00002230
        /*05a4*/ 	.word	0x00000002
        /*05a8*/ 	.word	0x00000180
        /*05ac*/ 	.short	0x010a
        /*05ae*/ 	.byte	0xff
	.zero		1


	//   ....[75]....
        /*05b0*/ 	.word	0x000022f0
        /*05b4*/ 	.word	0x00000002
        /*05b8*/ 	.word	0x00000000
        /*05bc*/ 	.short	0x0101
        /*05be*/ 	.byte	0xff
	.zero		1


	//   ....[76]....
        /*05c0*/ 	.word	0x00002850
        /*05c4*/ 	.word	0x000000ff
        /*05c8*/ 	.word	0x00000000
        /*05cc*/ 	.short	0x010a
        /*05ce*/ 	.byte	0x05
	.zero		1


	//   ....[77]....
        /*05d0*/ 	.word	0x000028e0
        /*05d4*/ 	.word	0x000000ff
        /*05d8*/ 	.word	0x00000000
        /*05dc*/ 	.short	0x010a
        /*05de*/ 	.byte	0x05
	.zero		1


	//   ....[78]....
        /*05e0*/ 	.word	0x00002970
        /*05e4*/ 	.word	0x000000ff
        /*05e8*/ 	.word	0x00000000
        /*05ec*/ 	.short	0x010a
        /*05ee*/ 	.byte	0x05
	.zero		1


	//   ....[79]....
        /*05f0*/ 	.word	0x00002a00
        /*05f4*/ 	.word	0x000000ff
        /*05f8*/ 	.word	0x00000000
        /*05fc*/ 	.short	0x010a
        /*05fe*/ 	.byte	0x05
	.zero		1


	//   ....[80]....
        /*0600*/ 	.word	0x00002a90
        /*0604*/ 	.word	0x000000ff
        /*0608*/ 	.word	0x00000000
        /*060c*/ 	.short	0x010a
        /*060e*/ 	.byte	0x05
	.zero		1


	//   ....[81]....
        /*0610*/ 	.word	0x00002b20
        /*0614*/ 	.word	0x000000ff
        /*0618*/ 	.word	0x00000000
        /*061c*/ 	.short	0x010a
        /*061e*/ 	.byte	0x05
	.zero		1


	//   ....[82]....
        /*0620*/ 	.word	0x00002bb0
        /*0624*/ 	.word	0x000000ff
        /*0628*/ 	.word	0x00000000
        /*062c*/ 	.short	0x010a
        /*062e*/ 	.byte	0x05
	.zero		1


	//   ....[83]....
        /*0630*/ 	.word	0x00002c40
        /*0634*/ 	.word	0x000000ff
        /*0638*/ 	.word	0x00000000
        /*063c*/ 	.short	0x010a
        /*063e*/ 	.byte	0x05
	.zero		1


	//   ....[84]....
        /*0640*/ 	.word	0x00002cd0
        /*0644*/ 	.word	0x000000ff
        /*0648*/ 	.word	0x00000000
        /*064c*/ 	.short	0x010a
        /*064e*/ 	.byte	0x05
	.zero		1


	//   ....[85]....
        /*0650*/ 	.word	0x00002d60
        /*0654*/ 	.word	0x000000ff
        /*0658*/ 	.word	0x00000000
        /*065c*/ 	.short	0x010a
        /*065e*/ 	.byte	0x05
	.zero		1


	//   ....[86]....
        /*0660*/ 	.word	0x00002df0
        /*0664*/ 	.word	0x000000ff
        /*0668*/ 	.word	0x00000000
        /*066c*/ 	.short	0x010a
        /*066e*/ 	.byte	0x05
	.zero		1


	//   ....[87]....
        /*0670*/ 	.word	0x00002e80
        /*0674*/ 	.word	0x000000ff
        /*0678*/ 	.word	0x00000000
        /*067c*/ 	.short	0x010a
        /*067e*/ 	.byte	0x05
	.zero		1


	//   ....[88]....
        /*0680*/ 	.word	0x00002f10
        /*0684*/ 	.word	0x000000ff
        /*0688*/ 	.word	0x00000000
        /*068c*/ 	.short	0x010a
        /*068e*/ 	.byte	0x05
	.zero		1


	//   ....[89]....
        /*0690*/ 	.word	0x00002fa0
        /*0694*/ 	.word	0x000000ff
        /*0698*/ 	.word	0x00000000
        /*069c*/ 	.short	0x010a
        /*069e*/ 	.byte	0x05
	.zero		1


	//   ....[90]....
        /*06a0*/ 	.word	0x00003030
        /*06a4*/ 	.word	0x000000ff
        /*06a8*/ 	.word	0x00000000
        /*06ac*/ 	.short	0x010a
        /*06ae*/ 	.byte	0x05
	.zero		1


	//   ....[91]....
        /*06b0*/ 	.word	0x000030c0
        /*06b4*/ 	.word	0x000000ff
        /*06b8*/ 	.word	0x00000000
        /*06bc*/ 	.short	0x010a
        /*06be*/ 	.byte	0x05
	.zero		1


	//   ....[92]....
        /*06c0*/ 	.word	0x00003150
        /*06c4*/ 	.word	0x000000ff
        /*06c8*/ 	.word	0x00000000
        /*06cc*/ 	.short	0x010a
        /*06ce*/ 	.byte	0x05
	.zero		1


	//   ....[93]....
        /*06d0*/ 	.word	0x000031e0
        /*06d4*/ 	.word	0x000000ff
        /*06d8*/ 	.word	0x00000000
        /*06dc*/ 	.short	0x010a
        /*06de*/ 	.byte	0x05
	.zero		1


	//   ....[94]....
        /*06e0*/ 	.word	0x00003270
        /*06e4*/ 	.word	0x000000ff
        /*06e8*/ 	.word	0x00000000
        /*06ec*/ 	.short	0x010a
        /*06ee*/ 	.byte	0x05
	.zero		1


	//   ....[95]....
        /*06f0*/ 	.word	0x00003310
        /*06f4*/ 	.word	0x00000000
        /*06f8*/ 	.word	0x00000000
        /*06fc*/ 	.short	0x010a
        /*06fe*/ 	.byte	0xff
	.zero		1


	//   ....[96]....
        /*0700*/ 	.word	0x00003440
        /*0704*/ 	.word	0x00000000
        /*0708*/ 	.word	0x000001e0
        /*070c*/ 	.short	0x010a
        /*070e*/ 	.byte	0xff
	.zero		1


	//   ....[97]....
        /*0710*/ 	.word	0x000034b0
        /*0714*/ 	.word	0x00000000
        /*0718*/ 	.word	0x00000000
        /*071c*/ 	.short	0x0101
        /*071e*/ 	.byte	0xff
	.zero		1


	//   ....[98]....
        /*0720*/ 	.word	0x000034d0
        /*0724*/ 	.word	0x000000ff
        /*0728*/ 	.word	0x00000190
        /*072c*/ 	.short	0x010a
        /*072e*/ 	.byte	0x05
	.zero		1


	//   ....[99]....
        /*0730*/ 	.word	0x000035f0
        /*0734*/ 	.word	0x00000000
        /*0738*/ 	.word	0x00000180
        /*073c*/ 	.short	0x010a
        /*073e*/ 	.byte	0xff
	.zero		1


	//   ....[100]....
        /*0740*/ 	.word	0x000036f0
        /*0744*/ 	.word	0x00000000
        /*0748*/ 	.word	0x00000000
        /*074c*/ 	.short	0x0101
        /*074e*/ 	.byte	0xff
	.zero		1


	//   ....[101]....
        /*0750*/ 	.word	0x00003780
        /*0754*/ 	.word	0x000000ff
        /*0758*/ 	.word	0x00000190
        /*075c*/ 	.short	0x0106
        /*075e*/ 	.byte	0x05
	.zero		1


	//   ....[102]....
        /*0760*/ 	.word	0x000037a0
        /*0764*/ 	.word	0x000000ff
        /*0768*/ 	.word	0x00000190
        /*076c*/ 	.short	0x010a
        /*076e*/ 	.byte	0x05
	.zero		1


	//   ....[103]....
        /*0770*/ 	.word	0x00003830
        /*0774*/ 	.word	0x000000ff
        /*0778*/ 	.word	0x00000190
        /*077c*/ 	.short	0x0106
        /*077e*/ 	.byte	0x04
	.zero		1


	//   ....[104]....
        /*0780*/ 	.word	0x00003870
        /*0784*/ 	.word	0x00000000
        /*0788*/ 	.word	0x00000190
        /*078c*/ 	.short	0x010a
        /*078e*/ 	.byte	0xff
	.zero		1


	//   ....[105]....
        /*0790*/ 	.word	0x00003ab0
        /*0794*/ 	.word	0x000000ff
        /*0798*/ 	.word	0x00000008
        /*079c*/ 	.short	0x010a
        /*079e*/ 	.byte	0x06
	.zero		1


	//   ....[106]....
        /*07a0*/ 	.word	0x00003ad0
        /*07a4*/ 	.word	0x000000ff
        /*07a8*/ 	.word	0x00000008
        /*07ac*/ 	.short	0x010a
        /*07ae*/ 	.byte	0x06
	.zero		1


	//   ....[107]....
        /*07b0*/ 	.word	0x00003c60
        /*07b4*/ 	.word	0x000000ff
        /*07b8*/ 	.word	0x00000008
        /*07bc*/ 	.short	0x010a
        /*07be*/ 	.byte	0x06
	.zero		1


	//   ....[108]....
        /*07c0*/ 	.word	0x00003c80
        /*07c4*/ 	.word	0x000000ff
        /*07c8*/ 	.word	0x00000008
        /*07cc*/ 	.short	0x010a
        /*07ce*/ 	.byte	0x06
	.zero		1


	//   ....[109]....
        /*07d0*/ 	.word	0x00003d40
        /*07d4*/ 	.word	0x000000ff
        /*07d8*/ 	.word	0x00000000
        /*07dc*/ 	.short	0x0101
        /*07de*/ 	.byte	0x07
	.zero		1


	//   ....[110]....
        /*07e0*/ 	.word	0x00004040
        /*07e4*/ 	.word	0x00000000
        /*07e8*/ 	.word	0x00000180
        /*07ec*/ 	.short	0x010a
        /*07ee*/ 	.byte	0xff
	.zero		1


	//   ....[111]....
        /*07f0*/ 	.word	0x00004100
        /*07f4*/ 	.word	0x00000000
        /*07f8*/ 	.word	0x00000000
        /*07fc*/ 	.short	0x0101
        /*07fe*/ 	.byte	0xff
	.zero		1


	//   ....[112]....
        /*0800*/ 	.word	0x000041c0
        /*0804*/ 	.word	0x000000ff
        /*0808*/ 	.word	0x00000000
        /*080c*/ 	.short	0x010a
        /*080e*/ 	.byte	0x06
	.zero		1


	//   ....[113]....
        /*0810*/ 	.word	0x000041d0
        /*0814*/ 	.word	0x000000ff
        /*0818*/ 	.word	0x000001c0
        /*081c*/ 	.short	0x010a
        /*081e*/ 	.byte	0x0a
	.zero		1


	//   ....[114]....
        /*0820*/ 	.word	0x00004280
        /*0824*/ 	.word	0x000000ff
        /*0828*/ 	.word	0x00000000
        /*082c*/ 	.short	0x010a
        /*082e*/ 	.byte	0x09
	.zero		1


	//   ....[115]....
        /*0830*/ 	.word	0x000043c0
        /*0834*/ 	.word	0x000000ff
        /*0838*/ 	.word	0x00000000
        /*083c*/ 	.short	0x010a
        /*083e*/ 	.byte	0x06
	.zero		1


	//   ....[116]....
        /*0840*/ 	.word	0x00004610
        /*0844*/ 	.word	0x000000ff
        /*0848*/ 	.word	0x00000000
        /*084c*/ 	.short	0x010a
        /*084e*/ 	.byte	0x07
	.zero		1


	//   ....[117]....
        /*0850*/ 	.word	0x000046a0
        /*0854*/ 	.word	0x000000ff
        /*0858*/ 	.word	0x00000000
        /*085c*/ 	.short	0x010a
        /*085e*/ 	.byte	0x07
	.zero		1


	//   ....[118]....
        /*0860*/ 	.word	0x00004730
        /*0864*/ 	.word	0x000000ff
        /*0868*/ 	.word	0x00000000
        /*086c*/ 	.short	0x010a
        /*086e*/ 	.byte	0x07
	.zero		1


	//   ....[119]....
        /*0870*/ 	.word	0x000047d0
        /*0874*/ 	.word	0x00000000
        /*0878*/ 	.word	0x00000000
        /*087c*/ 	.short	0x010a
        /*087e*/ 	.byte	0xff
	.zero		1


	//   ....[120]....
        /*0880*/ 	.word	0x00004810
        /*0884*/ 	.word	0x00000000
        /*0888*/ 	.word	0x00000000
        /*088c*/ 	.short	0x010a
        /*088e*/ 	.byte	0xff
	.zero		1


	//   ....[121]....
        /*0890*/ 	.word	0x00004880
        /*0894*/ 	.word	0x000000ff
        /*0898*/ 	.word	0x00000000
        /*089c*/ 	.short	0x0101
        /*089e*/ 	.byte	0x05
	.zero		1


	//   ....[122]....
        /*08a0*/ 	.word	0x000048c0
        /*08a4*/ 	.word	0x000000ff
        /*08a8*/ 	.word	0x00000200
        /*08ac*/ 	.short	0x010a
        /*08ae*/ 	.byte	0x08
	.zero		1


	//   ....[123]....
        /*08b0*/ 	.word	0x00004910
        /*08b4*/ 	.word	0x000000ff
        /*08b8*/ 	.word	0x00000000
        /*08bc*/ 	.short	0x0101
        /*08be*/ 	.byte	0x05
	.zero		1


	//   ....[124]....
        /*08c0*/ 	.word	0x00004d20
        /*08c4*/ 	.word	0x00000000
        /*08c8*/ 	.word	0x00000180
        /*08cc*/ 	.short	0x010a
        /*08ce*/ 	.byte	0xff
	.zero		1


	//   ....[125]....
        /*08d0*/ 	.word	0x00004de0
        /*08d4*/ 	.word	0x00000000
        /*08d8*/ 	.word	0x00000000
        /*08dc*/ 	.short	0x0101
        /*08de*/ 	.byte	0xff
	.zero		1


	//   ....[126]....
        /*08e0*/ 	.word	0x00005100
        /*08e4*/ 	.word	0x000000ff
        /*08e8*/ 	.word	0x00000178
        /*08ec*/ 	.short	0x010a
        /*08ee*/ 	.byte	0x06
	.zero		1


	//   ....[127]....
        /*08f0*/ 	.word	0x00005320
        /*08f4*/ 	.word	0x000000ff
        /*08f8*/ 	.word	0x00000158
        /*08fc*/ 	.short	0x010a
        /*08fe*/ 	.byte	0x0f
	.zero		1


	//   ....[128]....
        /*0900*/ 	.word	0x00005520
        /*0904*/ 	.word	0x000000ff
        /*0908*/ 	.word	0x00000140
        /*090c*/ 	.short	0x010b
        /*090e*/ 	.byte	0x0f
	.zero		1


	//   ....[129]....
        /*0910*/ 	.word	0x00005570
        /*0914*/ 	.word	0x000000ff
        /*0918*/ 	.word	0x00000000
        /*091c*/ 	.short	0x0101
        /*091e*/ 	.byte	0x10
	.zero		1


	//   ....[130]....
        /*0920*/ 	.word	0x000055b0
        /*0924*/ 	.word	0x000000ff
        /*0928*/ 	.word	0x00000158
        /*092c*/ 	.short	0x010a
        /*092e*/ 	.byte	0x0d
	.zero		1


	//   ....[131]....
        /*0930*/ 	.word	0x000057f0
        /*0934*/ 	.word	0x000000ff
        /*0938*/ 	.word	0x00000140
        /*093c*/ 	.short	0x010b
        /*093e*/ 	.byte	0x0d
	.zero		1


	//   ....[132]....
        /*0940*/ 	.word	0x00005860
        /*0944*/ 	.word	0x000000ff
        /*0948*/ 	.word	0x00000000
        /*094c*/ 	.short	0x0101
        /*094e*/ 	.byte	0x0f
	.zero		1


	//   ....[133]....
        /*0950*/ 	.word	0x000058b0
        /*0954*/ 	.word	0x000000ff
        /*0958*/ 	.word	0x00000000
        /*095c*/ 	.short	0x010a
        /*095e*/ 	.byte	0x04
	.zero		1


	//   ....[134]....
        /*0960*/ 	.word	0x00005940
        /*0964*/ 	.word	0x000000ff
        /*0968*/ 	.word	0x00000000
        /*096c*/ 	.short	0x010a
        /*096e*/ 	.byte	0x04
	.zero		1


	//   ....[135]....
        /*0970*/ 	.word	0x000059e0
        /*0974*/ 	.word	0x00000000
        /*0978*/ 	.word	0x00000000
        /*097c*/ 	.short	0x010a
        /*097e*/ 	.byte	0xff
	.zero		1


	//   ....[136]....
        /*0980*/ 	.word	0x00005d20
        /*0984*/ 	.word	0x00000000
        /*0988*/ 	.word	0x00000180
        /*098c*/ 	.short	0x010a
        /*098e*/ 	.byte	0xff
	.zero		1


	//   ....[137]....
        /*0990*/ 	.word	0x00005e30
        /*0994*/ 	.word	0x00000000
        /*0998*/ 	.word	0x00000000
        /*099c*/ 	.short	0x0101
        /*099e*/ 	.byte	0xff
	.zero		1


	//   ....[138]....
        /*09a0*/ 	.word	0x000068d0
        /*09a4*/ 	.word	0x00000000
        /*09a8*/ 	.word	0x00000140
        /*09ac*/ 	.short	0x010a
        /*09ae*/ 	.byte	0xff
	.zero		1


	//   ....[139]....
        /*09b0*/ 	.word	0x00006940
        /*09b4*/ 	.word	0x0000006a
        /*09b8*/ 	.word	0x000001a0
        /*09bc*/ 	.short	0x010a
        /*09be*/ 	.byte	0xff
	.zero		1


	//   ....[140]....
        /*09c0*/ 	.word	0x00006a30
        /*09c4*/ 	.word	0x00000000
        /*09c8*/ 	.word	0x00000140
        /*09cc*/ 	.short	0x010a
        /*09ce*/ 	.byte	0xff
	.zero		1


	//   ....[141]....
        /*09d0*/ 	.word	0x00006b60
        /*09d4*/ 	.word	0x0000006a
        /*09d8*/ 	.word	0x000001a0
        /*09dc*/ 	.short	0x010a
        /*09de*/ 	.byte	0xff
	.zero		1


	//   ....[142]....
        /*09e0*/ 	.word	0x00007670
        /*09e4*/ 	.word	0x00000000
        /*09e8*/ 	.word	0x00000000
        /*09ec*/ 	.short	0x0101
        /*09ee*/ 	.byte	0xff
	.zero		1


	//   ....[143]....
        /*09f0*/ 	.word	0x00007680
        /*09f4*/ 	.word	0x00000002
        /*09f8*/ 	.word	0x00000140
        /*09fc*/ 	.short	0x010a
        /*09fe*/ 	.byte	0xff
	.zero		1


	//   ....[144]....
        /*0a00*/ 	.word	0x00007750
        /*0a04*/ 	.word	0x00000002
        /*0a08*/ 	.word	0x00000140
        /*0a0c*/ 	.short	0x010a
        /*0a0e*/ 	.byte	0xff
	.zero		1


	//   ....[145]....
        /*0a10*/ 	.word	0x00007a50
        /*0a14*/ 	.word	0x0000006a
        /*0a18*/ 	.word	0x00000000
        /*0a1c*/ 	.short	0x0101
        /*0a1e*/ 	.byte	0xff
	.zero		1


	//   ....[146]....
        /*0a20*/ 	.word	0x000083e0
        /*0a24*/ 	.word	0x00000000
        /*0a28*/ 	.word	0x00000000
        /*0a2c*/ 	.short	0x0101
        /*0a2e*/ 	.byte	0xff
	.zero		1


	//   ....[147]....
        /*0a30*/ 	.word	0x00008650
        /*0a34*/ 	.word	0x000000ff
        /*0a38*/ 	.word	0x00000000
        /*0a3c*/ 	.short	0x0101
        /*0a3e*/ 	.byte	0x04
	.zero		1


	//   ....[148]....
        /*0a40*/ 	.word	0x00008670
        /*0a44*/ 	.word	0x00000002
        /*0a48*/ 	.word	0x000001f0
        /*0a4c*/ 	.short	0x010a
        /*0a4e*/ 	.byte	0xff
	.zero		1


	//   ....[149]....
        /*0a50*/ 	.word	0x000086d0
        /*0a54*/ 	.word	0x00000002
        /*0a58*/ 	.word	0x000000a0
        /*0a5c*/ 	.short	0x010a
        /*0a5e*/ 	.byte	0xff
	.zero		1


	//   ....[150]....
        /*0a60*/ 	.word	0x00008730
        /*0a64*/ 	.word	0x00000002
        /*0a68*/ 	.word	0x000000a0
        /*0a6c*/ 	.short	0x010a
        /*0a6e*/ 	.byte	0xff
	.zero		1


	//   ....[151]....
        /*0a70*/ 	.word	0x00008780
        /*0a74*/ 	.word	0x00000002
        /*0a78*/ 	.word	0x00000180
        /*0a7c*/ 	.short	0x010a
        /*0a7e*/ 	.byte	0xff
	.zero		1


	//   ....[152]....
        /*0a80*/ 	.word	0x000087e0
        /*0a84*/ 	.word	0x00000000
        /*0a88*/ 	.word	0x00000000
        /*0a8c*/ 	.short	0x010a
        /*0a8e*/ 	.byte	0xff
	.zero		1


	//   ....[153]....
        /*0a90*/ 	.word	0x00008840
        /*0a94*/ 	.word	0x00000000
        /*0a98*/ 	.word	0x00000000
        /*0a9c*/ 	.short	0x010a
        /*0a9e*/ 	.byte	0xff
	.zero		1


	//   ....[154]....
        /*0aa0*/ 	.word	0x000088a0
        /*0aa4*/ 	.word	0x00000000
        /*0aa8*/ 	.word	0x00000000
        /*0aac*/ 	.short	0x010a
        /*0aae*/ 	.byte	0xff
	.zero		1


	//   ....[155]....
        /*0ab0*/ 	.word	0x00008900
        /*0ab4*/ 	.word	0x00000000
        /*0ab8*/ 	.word	0x00000000
        /*0abc*/ 	.short	0x010a
        /*0abe*/ 	.byte	0xff
	.zero		1


	//   ....[156]....
        /*0ac0*/ 	.word	0x00008960
        /*0ac4*/ 	.word	0x00000000
        /*0ac8*/ 	.word	0x00000000
        /*0acc*/ 	.short	0x010a
        /*0ace*/ 	.byte	0xff
	.zero		1


	//   ....[157]....
        /*0ad0*/ 	.word	0x000089c0
        /*0ad4*/ 	.word	0x00000000
        /*0ad8*/ 	.word	0x00000000
        /*0adc*/ 	.short	0x010a
        /*0ade*/ 	.byte	0xff
	.zero		1


	//   ....[158]....
        /*0ae0*/ 	.word	0x00008a20
        /*0ae4*/ 	.word	0x00000000
        /*0ae8*/ 	.word	0x00000000
        /*0aec*/ 	.short	0x010a
        /*0aee*/ 	.byte	0xff
	.zero		1


	//   ....[159]....
        /*0af0*/ 	.word	0x00008a80
        /*0af4*/ 	.word	0x00000000
        /*0af8*/ 	.word	0x00000000
        /*0afc*/ 	.short	0x010a
        /*0afe*/ 	.byte	0xff
	.zero		1


	//   ....[160]....
        /*0b00*/ 	.word	0x00008ae0
        /*0b04*/ 	.word	0x00000000
        /*0b08*/ 	.word	0x00000000
        /*0b0c*/ 	.short	0x010a
        /*0b0e*/ 	.byte	0xff
	.zero		1


	//   ....[161]....
        /*0b10*/ 	.word	0x00008b40
        /*0b14*/ 	.word	0x00000000
        /*0b18*/ 	.word	0x00000000
        /*0b1c*/ 	.short	0x010a
        /*0b1e*/ 	.byte	0xff
	.zero		1


	//   ....[162]....
        /*0b20*/ 	.word	0x00008ba0
        /*0b24*/ 	.word	0x00000000
        /*0b28*/ 	.word	0x00000000
        /*0b2c*/ 	.short	0x010a
        /*0b2e*/ 	.byte	0xff
	.zero		1


	//   ....[163]....
        /*0b30*/ 	.word	0x00008c00
        /*0b34*/ 	.word	0x00000000
        /*0b38*/ 	.word	0x00000000
        /*0b3c*/ 	.short	0x010a
        /*0b3e*/ 	.byte	0xff
	.zero		1


	//   ....[164]....
        /*0b40*/ 	.word	0x00008c60
        /*0b44*/ 	.word	0x00000000
        /*0b48*/ 	.word	0x00000000
        /*0b4c*/ 	.short	0x010a
        /*0b4e*/ 	.byte	0xff
	.zero		1


	//   ....[165]....
        /*0b50*/ 	.word	0x00008cc0
        /*0b54*/ 	.word	0x00000000
        /*0b58*/ 	.word	0x00000000
        /*0b5c*/ 	.short	0x010a
        /*0b5e*/ 	.byte	0xff
	.zero		1


	//   ....[166]....
        /*0b60*/ 	.word	0x00008d20
        /*0b64*/ 	.word	0x00000000
        /*0b68*/ 	.word	0x00000000
        /*0b6c*/ 	.short	0x010a
        /*0b6e*/ 	.byte	0xff
	.zero		1


	//   ....[167]....
        /*0b70*/ 	.word	0x00008d80
        /*0b74*/ 	.word	0x00000000
        /*0b78*/ 	.word	0x00000000
        /*0b7c*/ 	.short	0x010a
        /*0b7e*/ 	.byte	0xff
	.zero		1


	//   ....[168]....
        /*0b80*/ 	.word	0x00008de0
        /*0b84*/ 	.word	0x00000000
        /*0b88*/ 	.word	0x00000000
        /*0b8c*/ 	.short	0x010a
        /*0b8e*/ 	.byte	0xff
	.zero		1


	//   ....[169]....
        /*0b90*/ 	.word	0x00008e40
        /*0b94*/ 	.word	0x00000000
        /*0b98*/ 	.word	0x00000000
        /*0b9c*/ 	.short	0x010a
        /*0b9e*/ 	.byte	0xff
	.zero		1


	//   ....[170]....
        /*0ba0*/ 	.word	0x00008ea0
        /*0ba4*/ 	.word	0x00000000
        /*0ba8*/ 	.word	0x00000000
        /*0bac*/ 	.short	0x010a
        /*0bae*/ 	.byte	0xff
	.zero		1


	//   ....[171]....
        /*0bb0*/ 	.word	0x00008ef0
        /*0bb4*/ 	.word	0x00000000
        /*0bb8*/ 	.word	0x000001e0
        /*0bbc*/ 	.short	0x010a
        /*0bbe*/ 	.byte	0xff
	.zero		1


	//   ....[172]....
        /*0bc0*/ 	.word	0x00008f50
        /*0bc4*/ 	.word	0x00000000
        /*0bc8*/ 	.word	0x00000190
        /*0bcc*/ 	.short	0x010a
        /*0bce*/ 	.byte	0xff
	.zero		1


	//   ....[173]....
        /*0bd0*/ 	.word	0x00008fa0
        /*0bd4*/ 	.word	0x00000000
        /*0bd8*/ 	.word	0x00000180
        /*0bdc*/ 	.short	0x010a
        /*0bde*/ 	.byte	0xff
	.zero		1


	//   ....[174]....
        /*0be0*/ 	.word	0x00009000
        /*0be4*/ 	.word	0x00000000
        /*0be8*/ 	.word	0x00000190
        /*0bec*/ 	.short	0x010a
        /*0bee*/ 	.byte	0xff
	.zero		1


	//   ....[175]....
        /*0bf0*/ 	.word	0x00009060
        /*0bf4*/ 	.word	0x00000004
        /*0bf8*/ 	.word	0x00000008
        /*0bfc*/ 	.short	0x010a
        /*0bfe*/ 	.byte	0xff
	.zero		1


	//   ....[176]....
        /*0c00*/ 	.word	0x00009140
        /*0c04*/ 	.word	0x00000002
        /*0c08*/ 	.word	0x00000008
        /*0c0c*/ 	.short	0x010a
        /*0c0e*/ 	.byte	0xff
	.zero		1


	//   ....[177]....
        /*0c10*/ 	.word	0x00009190
        /*0c14*/ 	.word	0x00000000
        /*0c18*/ 	.word	0x00000180
        /*0c1c*/ 	.short	0x010a
        /*0c1e*/ 	.byte	0xff
	.zero		1


	//   ....[178]....
        /*0c20*/ 	.word	0x000091f0
        /*0c24*/ 	.word	0x00000000
        /*0c28*/ 	.word	0x000001c0
        /*0c2c*/ 	.short	0x010a
        /*0c2e*/ 	.byte	0xff
	.zero		1


	//   ....[179]....
        /*0c30*/ 	.word	0x00009250
        /*0c34*/ 	.word	0x00000000
        /*0c38*/ 	.word	0x00000000
        /*0c3c*/ 	.short	0x010a
        /*0c3e*/ 	.byte	0xff
	.zero		1


	//   ....[180]....
        /*0c40*/ 	.word	0x000092b0
        /*0c44*/ 	.word	0x00000000
        /*0c48*/ 	.word	0x00000000
        /*0c4c*/ 	.short	0x010a
        /*0c4e*/ 	.byte	0xff
	.zero		1


	//   ....[181]....
        /*0c50*/ 	.word	0x00009310
        /*0c54*/ 	.word	0x00000000
        /*0c58*/ 	.word	0x00000000
        /*0c5c*/ 	.short	0x010a
        /*0c5e*/ 	.byte	0xff
	.zero		1


	//   ....[182]....
        /*0c60*/ 	.word	0x00009370
        /*0c64*/ 	.word	0x00000000
        /*0c68*/ 	.word	0x00000000
        /*0c6c*/ 	.short	0x010a
        /*0c6e*/ 	.byte	0xff
	.zero		1


	//   ....[183]....
        /*0c70*/ 	.word	0x000093d0
        /*0c74*/ 	.word	0x00000000
        /*0c78*/ 	.word	0x00000200
        /*0c7c*/ 	.short	0x010a
        /*0c7e*/ 	.byte	0xff
	.zero		1


	//   ....[184]....
        /*0c80*/ 	.word	0x00009420
        /*0c84*/ 	.word	0x00000000
        /*0c88*/ 	.word	0x00000180
        /*0c8c*/ 	.short	0x010a
        /*0c8e*/ 	.byte	0xff
	.zero		1


	//   ....[185]....
        /*0c90*/ 	.word	0x00009480
        /*0c94*/ 	.word	0x00000000
        /*0c98*/ 	.word	0x00000178
        /*0c9c*/ 	.short	0x010a
        /*0c9e*/ 	.byte	0xff
	.zero		1


	//   ....[186]....
        /*0ca0*/ 	.word	0x000094e0
        /*0ca4*/ 	.word	0x00000000
        /*0ca8*/ 	.word	0x00000158
        /*0cac*/ 	.short	0x010a
        /*0cae*/ 	.byte	0xff
	.zero		1


	//   ....[187]....
        /*0cb0*/ 	.word	0x00009540
        /*0cb4*/ 	.word	0x00000000
        /*0cb8*/ 	.word	0x00000158
        /*0cbc*/ 	.short	0x010a
        /*0cbe*/ 	.byte	0xff
	.zero		1


	//   ....[188]....
        /*0cc0*/ 	.word	0x000095a0
        /*0cc4*/ 	.word	0x00000000
        /*0cc8*/ 	.word	0x00000000
        /*0ccc*/ 	.short	0x010a
        /*0cce*/ 	.byte	0xff
	.zero		1


	//   ....[189]....
        /*0cd0*/ 	.word	0x00009600
        /*0cd4*/ 	.word	0x00000000
        /*0cd8*/ 	.word	0x00000000
        /*0cdc*/ 	.short	0x010a
        /*0cde*/ 	.byte	0xff
	.zero		1


	//   ....[190]....
        /*0ce0*/ 	.word	0x00009650
        /*0ce4*/ 	.word	0x00000000
        /*0ce8*/ 	.word	0x00000180
        /*0cec*/ 	.short	0x010a
        /*0cee*/ 	.byte	0xff
	.zero		1


	//   ....[191]....
        /*0cf0*/ 	.word	0x000096a0
        /*0cf4*/ 	.word	0x00000000
        /*0cf8*/ 	.word	0x00000140
        /*0cfc*/ 	.short	0x010a
        /*0cfe*/ 	.byte	0xff
	.zero		1


	//   ....[192]....
        /*0d00*/ 	.word	0x000096f0
        /*0d04*/ 	.word	0x0000006a
        /*0d08*/ 	.word	0x000001a0
        /*0d0c*/ 	.short	0x010a
        /*0d0e*/ 	.byte	0xff
	.zero		1


	//   ....[193]....
        /*0d10*/ 	.word	0x00009740
        /*0d14*/ 	.word	0x00000002
        /*0d18*/ 	.word	0x00000140
        /*0d1c*/ 	.short	0x010a
        /*0d1e*/ 	.byte	0xff
	.zero		1


	//----- nvinfo : EIATTR_NUM_MBARRIERS
	.align		4
.L_47:
        /*0d20*/ 	.byte	0x03, 0x38
        /*0d22*/ 	.short	0x0041


	//----- nvinfo : EIATTR_EXIT_INSTR_OFFSETS
	.align		4
        /*0d24*/ 	.byte	0x04, 0x1c
        /*0d26*/ 	.short	(.L_49 - .L_48)


	//   ....[0]....
.L_48:
        /*0d28*/ 	.word	0x00003340


	//   ....[1]....
        /*0d2c*/ 	.word	0x00003840


	//   ....[2]....
        /*0d30*/ 	.word	0x000038a0


	//   ....[3]....
        /*0d34*/ 	.word	0x00004b40


	//   ....[4]....
        /*0d38*/ 	.word	0x00005a10


	//   ....[5]....
        /*0d3c*/ 	.word	0x00005a50


	//   ....[6]....
        /*0d40*/ 	.word	0x00008540


	//   ....[7]....
        /*0d44*/ 	.word	0x000085c0


	//   ....[8]....
        /*0d48*/ 	.word	0x000085f0


	//   ....[9]....
        /*0d4c*/ 	.word	0x00008660


	//----- nvinfo : EIATTR_MAX_THREADS
	.align		4
.L_49:
        /*0d50*/ 	.byte	0x04, 0x05
        /*0d52*/ 	.short	(.L_51 - .L_50)
.L_50:
        /*0d54*/ 	.word	0x00000100
        /*0d58*/ 	.word	0x00000001
        /*0d5c*/ 	.word	0x00000001


	//----- nvinfo : EIATTR_CRS_STACK_SIZE
	.align		4
.L_51:
        /*0d60*/ 	.byte	0x04, 0x1e
        /*0d62*/ 	.short	(.L_53 - .L_52)
.L_52:
        /*0d64*/ 	.word	0x00000000


	//----- nvinfo : EIATTR_CBANK_PARAM_SIZE
	.align		4
.L_53:
        /*0d68*/ 	.byte	0x03, 0x19
        /*0d6a*/ 	.short	0x0800


	//----- nvinfo : EIATTR_PARAM_CBANK
	.align		4
        /*0d6c*/ 	.byte	0x04, 0x0a
        /*0d6e*/ 	.short	(.L_55 - .L_54)
	.align		4
.L_54:
        /*0d70*/ 	.word	index@(.nv.constant0._ZN7cutlass13device_kernelINS_4gemm6kernel13GemmUniversalIN4cute5tupleIJiiiiEEENS1_10collective13CollectiveMmaINS1_35MainloopSm100TmaUmmaWarpSpecializedILi20ELi2ELi4ENS5_IJNS4_1CILi2EEENSA_ILi1EEESC_EEEEENS5_IJNSA_ILi256EEENSA_ILi64EEENSA_ILi32EEEEEENS_6half_tENS5_IJlSC_lEEESJ_SK_NS4_8TiledMMAINS4_8MMA_AtomIJNS4_26SM100_MMA_F16BF16_2x1SM_SSISJ_SJ_fLi256ELi64ELNS4_4UMMA5MajorE0ELSP_0ELNSO_7ScaleInE0ELSQ_0EEEEEENS4_6LayoutINS5_IJSC_SC_SC_EEENS5_IJNSA_ILi0EEESV_SV_EEEEENS5_IJNS4_10UnderscoreESY_SY_EEEEENS4_18SM100_TMA_2SM_LOADENS4_14ComposedLayoutINS4_7SwizzleILi2ELi4ELi3EEENS4_18smem_ptr_flag_bitsILi16EEENST_INS5_IJNSA_ILi8EEESH_EEENS5_IJSH_SC_EEEEEEEvNS4_8identityES11_S1B_vS1C_EENS_8epilogue10collective18CollectiveEpilogueINS1E_23Sm100TmaWarpSpecializedILi3ELi2ELi32ELb1ELb0EEEJNS5_IJNSA_ILi128EEESG_SH_EEENS5_IJNST_IS1J_SC_EENST_ISH_SC_EEEEESJ_SK_SJ_SK_NS1E_6fusion15FusionCallbacksIS1I_NS1O_17LinearCombinationISJ_fSJ_fLNS_15FloatRoundStyleE2EEES1K_S1N_JEEENS4_5SM1004TMEM4LOAD26SM100_TMEM_LOAD_32dp32b32xENS4_13SM90_TMA_LOADES1B_NS4_39AutoVectorizingCopyWithAssumedAlignmentILi128EEENS4_14SM90_TMA_STOREES1B_S20_S20_EEEvvEEEEvNT_6ParamsE)
        /*0d74*/ 	.short	0x0380
        /*0d76*/ 	.short	0x0800


	//----- nvinfo : EIATTR_SW_WAR
	.align		4
.L_55:
        /*0d78*/ 	.byte	0x04, 0x36
        /*0d7a*/ 	.short	(.L_57 - .L_56)
.L_56:
        /*0d7c*/ 	.word	0x00000008
.L_57:


//--------------------- .nv.callgraph             --------------------------
	.section	.nv.callgraph,"",@"SHT_CUDA_CALLGRAPH"
	.align	4
	.sectionentsize	8
	.align		4
        /*0000*/ 	.word	0x00000000
	.align		4
        /*0004*/ 	.word	0xffffffff
	.align		4
        /*0008*/ 	.word	index@(_ZN7cutlass13device_kernelINS_4gemm6kernel13GemmUniversalIN4cute5tupleIJiiiiEEENS1_10collective13CollectiveMmaINS1_35MainloopSm100TmaUmmaWarpSpecializedILi20ELi2ELi4ENS5_IJNS4_1CILi2EEENSA_ILi1EEESC_EEEEENS5_IJNSA_ILi256EEENSA_ILi64EEENSA_ILi32EEEEEENS_6half_tENS5_IJlSC_lEEESJ_SK_NS4_8TiledMMAINS4_8MMA_AtomIJNS4_26SM100_MMA_F16BF16_2x1SM_SSISJ_SJ_fLi256ELi64ELNS4_4UMMA5MajorE0ELSP_0ELNSO_7ScaleInE0ELSQ_0EEEEEENS4_6LayoutINS5_IJSC_SC_SC_EEENS5_IJNSA_ILi0EEESV_SV_EEEEENS5_IJNS4_10UnderscoreESY_SY_EEEEENS4_18SM100_TMA_2SM_LOADENS4_14ComposedLayoutINS4_7SwizzleILi2ELi4ELi3EEENS4_18smem_ptr_flag_bitsILi16EEENST_INS5_IJNSA_ILi8EEESH_EEENS5_IJSH_SC_EEEEEEEvNS4_8identityES11_S1B_vS1C_EENS_8epilogue10collective18CollectiveEpilogueINS1E_23Sm100TmaWarpSpecializedILi3ELi2ELi32ELb1ELb0EEEJNS5_IJNSA_ILi128EEESG_SH_EEENS5_IJNST_IS1J_SC_EENST_ISH_SC_EEEEESJ_SK_SJ_SK_NS1E_6fusion15FusionCallbacksIS1I_NS1O_17LinearCombinationISJ_fSJ_fLNS_15FloatRoundStyleE2EEES1K_S1N_JEEENS4_5SM1004TMEM4LOAD26SM100_TMEM_LOAD_32dp32b32xENS4_13SM90_TMA_LOADES1B_NS4_39AutoVectorizingCopyWithAssumedAlignmentILi128EEENS4_14SM90_TMA_STOREES1B_S20_S20_EEEvvEEEEvNT_6ParamsE)
	.align		4
        /*000c*/ 	.word	index@(__assertfail)
	.align		4
        /*0010*/ 	.word	0x00000000
	.align		4
        /*0014*/ 	.word	0xfffffffe
	.align		4
        /*0018*/ 	.word	0x00000000
	.align		4
        /*001c*/ 	.word	0xfffffffd
	.align		4
        /*0020*/ 	.word	0x00000000
	.align		4
        /*0024*/ 	.word	0xfffffffc


//--------------------- .nv.constant4             --------------------------
	.section	.nv.constant4,"a",@progbits
	.align	8
	.align		8
.nv.constant4:
        /*0000*/ 	.dword	__assertfail
	.align		8
        /*0008*/ 	.dword	__unnamed_1
	.align		8
        /*0010*/ 	.dword	__unnamed_2
	.align		8
        /*0018*/ 	.dword	_ZN39_INTERNAL_80a77140_4_k_cu_0f55f3a3_64744cuda3std3__45__cpo5beginE
	.align		8
        /*0020*/ 	.dword	_ZN39_INTERNAL_80a77140_4_k_cu_0f55f3a3_64744cuda3std3__45__cpo3endE
	.align		8
        /*0028*/ 	.dword	_ZN39_INTERNAL_80a77140_4_k_cu_0f55f3a3_64744cuda3std3__45__cpo6cbeginE
	.align		8
        /*0030*/ 	.dword	_ZN39_INTERNAL_80a77140_4_k_cu_0f55f3a3_64744cuda3std3__45__cpo4cendE
	.align		8
        /*0038*/ 	.dword	_ZN39_INTERNAL_80a77140_4_k_cu_0f55f3a3_64744cuda3std3__441_GLOBAL__N__80a77140_4_k_cu_0f55f3a3_64746ignoreE
	.align		8
        /*0040*/ 	.dword	_ZN39_INTERNAL_80a77140_4_k_cu_0f55f3a3_64744cuda3std3__419piecewise_constructE
	.align		8
        /*0048*/ 	.dword	_ZN39_INTERNAL_80a77140_4_k_cu_0f55f3a3_64744cuda3std3__48in_placeE
	.align		8
        /*0050*/ 	.dword	_ZN39_INTERNAL_80a77140_4_k_cu_0f55f3a3_64744cuda3std6ranges3__45__cpo4swapE
	.align		8
        /*0058*/ 	.dword	_ZN39_INTERNAL_80a77140_4_k_cu_0f55f3a3_64744cuda3std6ranges3__45__cpo9iter_moveE
	.align		8
        /*0060*/ 	.dword	_ZN39_INTERNAL_80a77140_4_k_cu_0f55f3a3_64744cute7productE
	.align		8
        /*0068*/ 	.dword	_ZN39_INTERNAL_80a77140_4_k_cu_0f55f3a3_64744cute1_E
	.align		8
        /*0070*/ 	.dword	$str$25
	.align		8
        /*0078*/ 	.dword	$str$26
	.align		8
        /*0080*/ 	.dword	$str$27
	.align		8
        /*0088*/ 	.dword	$str$28


//--------------------- .text._ZN7cutlass13device_kernelINS_4gemm6kernel13GemmUniversalIN4cute5tupleIJiiiiEEENS1_10collective13CollectiveMmaINS1_35MainloopSm100TmaUmmaWarpSpecializedILi20ELi2ELi4ENS5_IJNS4_1CILi2EEENSA_ILi1EEESC_EEEEENS5_IJNSA_ILi256EEENSA_ILi64EEENSA_ILi32EEEEEENS_6half_tENS5_IJlSC_lEEESJ_SK_NS4_8TiledMMAINS4_8MMA_AtomIJNS4_26SM100_MMA_F16BF16_2x1SM_SSISJ_SJ_fLi256ELi64ELNS4_4UMMA5MajorE0ELSP_0ELNSO_7ScaleInE0ELSQ_0EEEEEENS4_6LayoutINS5_IJSC_SC_SC_EEENS5_IJNSA_ILi0EEESV_SV_EEEEENS5_IJNS4_10UnderscoreESY_SY_EEEEENS4_18SM100_TMA_2SM_LOADENS4_14ComposedLayoutINS4_7SwizzleILi2ELi4ELi3EEENS4_18smem_ptr_flag_bitsILi16EEENST_INS5_IJNSA_ILi8EEESH_EEENS5_IJSH_SC_EEEEEEEvNS4_8identityES11_S1B_vS1C_EENS_8epilogue10collective18CollectiveEpilogueINS1E_23Sm100TmaWarpSpecializedILi3ELi2ELi32ELb1ELb0EEEJNS5_IJNSA_ILi128EEESG_SH_EEENS5_IJNST_IS1J_SC_EENST_ISH_SC_EEEEESJ_SK_SJ_SK_NS1E_6fusion15FusionCallbacksIS1I_NS1O_17LinearCombinationISJ_fSJ_fLNS_15FloatRoundStyleE2EEES1K_S1N_JEEENS4_5SM1004TMEM4LOAD26SM100_TMEM_LOAD_32dp32b32xENS4_13SM90_TMA_LOADES1B_NS4_39AutoVectorizingCopyWithAssumedAlignmentILi128EEENS4_14SM90_TMA_STOREES1B_S20_S20_EEEvvEEEEvNT_6ParamsE --------------------------
	.section	.text._ZN7cutlass13device_kernelINS_4gemm6kernel13GemmUniversalIN4cute5tupleIJiiiiEEENS1_10collective13CollectiveMmaINS1_35MainloopSm100TmaUmmaWarpSpecializedILi20ELi2ELi4ENS5_IJNS4_1CILi2EEENSA_ILi1EEESC_EEEEENS5_IJNSA_ILi256EEENSA_ILi64EEENSA_ILi32EEEEEENS_6half_tENS5_IJlSC_lEEESJ_SK_NS4_8TiledMMAINS4_8MMA_AtomIJNS4_26SM100_MMA_F16BF16_2x1SM_SSISJ_SJ_fLi256ELi64ELNS4_4UMMA5MajorE0ELSP_0ELNSO_7ScaleInE0ELSQ_0EEEEEENS4_6LayoutINS5_IJSC_SC_SC_EEENS5_IJNSA_ILi0EEESV_SV_EEEEENS5_IJNS4_10UnderscoreESY_SY_EEEEENS4_18SM100_TMA_2SM_LOADENS4_14ComposedLayoutINS4_7SwizzleILi2ELi4ELi3EEENS4_18smem_ptr_flag_bitsILi16EEENST_INS5_IJNSA_ILi8EEESH_EEENS5_IJSH_SC_EEEEEEEvNS4_8identityES11_S1B_vS1C_EENS_8epilogue10collective18CollectiveEpilogueINS1E_23Sm100TmaWarpSpecializedILi3ELi2ELi32ELb1ELb0EEEJNS5_IJNSA_ILi128EEESG_SH_EEENS5_IJNST_IS1J_SC_EENST_ISH_SC_EEEEESJ_SK_SJ_SK_NS1E_6fusion15FusionCallbacksIS1I_NS1O_17LinearCombinationISJ_fSJ_fLNS_15FloatRoundStyleE2EEES1K_S1N_JEEENS4_5SM1004TMEM4LOAD26SM100_TMEM_LOAD_32dp32b32xENS4_13SM90_TMA_LOADES1B_NS4_39AutoVectorizingCopyWithAssumedAlignmentILi128EEENS4_14SM90_TMA_STOREES1B_S20_S20_EEEvvEEEEvNT_6ParamsE,"ax",@progbits
	.align	128
.text._ZN7cutlass13device_kernelINS_4gemm6kernel13GemmUniversalIN4cute5tupleIJiiiiEEENS1_10collective13CollectiveMmaINS1_35MainloopSm100TmaUmmaWarpSpecializedILi20ELi2ELi4ENS5_IJNS4_1CILi2EEENSA_ILi1EEESC_EEEEENS5_IJNSA_ILi256EEENSA_ILi64EEENSA_ILi32EEEEEENS_6half_tENS5_IJlSC_lEEESJ_SK_NS4_8TiledMMAINS4_8MMA_AtomIJNS4_26SM100_MMA_F16BF16_2x1SM_SSISJ_SJ_fLi256ELi64ELNS4_4UMMA5MajorE0ELSP_0ELNSO_7ScaleInE0ELSQ_0EEEEEENS4_6LayoutINS5_IJSC_SC_SC_EEENS5_IJNSA_ILi0EEESV_SV_EEEEENS5_IJNS4_10UnderscoreESY_SY_EEEEENS4_18SM100_TMA_2SM_LOADENS4_14ComposedLayoutINS4_7SwizzleILi2ELi4ELi3EEENS4_18smem_ptr_flag_bitsILi16EEENST_INS5_IJNSA_ILi8EEESH_EEENS5_IJSH_SC_EEEEEEEvNS4_8identityES11_S1B_vS1C_EENS_8epilogue10collective18CollectiveEpilogueINS1E_23Sm100TmaWarpSpecializedILi3ELi2ELi32ELb1ELb0EEEJNS5_IJNSA_ILi128EEESG_SH_EEENS5_IJNST_IS1J_SC_EENST_ISH_SC_EEEEESJ_SK_SJ_SK_NS1E_6fusion15FusionCallbacksIS1I_NS1O_17LinearCombinationISJ_fSJ_fLNS_15FloatRoundStyleE2EEES1K_S1N_JEEENS4_5SM1004TMEM4LOAD26SM100_TMEM_LOAD_32dp32b32xENS4_13SM90_TMA_LOADES1B_NS4_39AutoVectorizingCopyWithAssumedAlignmentILi128EEENS4_14SM90_TMA_STOREES1B_S20_S20_EEEvvEEEEvNT_6ParamsE:
        .type           _ZN7cutlass13device_kernelINS_4gemm6kernel13GemmUniversalIN4cute5tupleIJiiiiEEENS1_10collective13CollectiveMmaINS1_35MainloopSm100TmaUmmaWarpSpecializedILi20ELi2ELi4ENS5_IJNS4_1CILi2EEENSA_ILi1EEESC_EEEEENS5_IJNSA_ILi256EEENSA_ILi64EEENSA_ILi32EEEEEENS_6half_tENS5_IJlSC_lEEESJ_SK_NS4_8TiledMMAINS4_8MMA_AtomIJNS4_26SM100_MMA_F16BF16_2x1SM_SSISJ_SJ_fLi256ELi64ELNS4_4UMMA5MajorE0ELSP_0ELNSO_7ScaleInE0ELSQ_0EEEEEENS4_6LayoutINS5_IJSC_SC_SC_EEENS5_IJNSA_ILi0EEESV_SV_EEEEENS5_IJNS4_10UnderscoreESY_SY_EEEEENS4_18SM100_TMA_2SM_LOADENS4_14ComposedLayoutINS4_7SwizzleILi2ELi4ELi3EEENS4_18smem_ptr_flag_bitsILi16EEENST_INS5_IJNSA_ILi8EEESH_EEENS5_IJSH_SC_EEEEEEEvNS4_8identityES11_S1B_vS1C_EENS_8epilogue10collective18CollectiveEpilogueINS1E_23Sm100TmaWarpSpecializedILi3ELi2ELi32ELb1ELb0EEEJNS5_IJNSA_ILi128EEESG_SH_EEENS5_IJNST_IS1J_SC_EENST_ISH_SC_EEEEESJ_SK_SJ_SK_NS1E_6fusion15FusionCallbacksIS1I_NS1O_17LinearCombinationISJ_fSJ_fLNS_15FloatRoundStyleE2EEES1K_S1N_JEEENS4_5SM1004TMEM4LOAD26SM100_TMEM_LOAD_32dp32b32xENS4_13SM90_TMA_LOADES1B_NS4_39AutoVectorizingCopyWithAssumedAlignmentILi128EEENS4_14SM90_TMA_STOREES1B_S20_S20_EEEvvEEEEvNT_6ParamsE,@function
        .size           _ZN7cutlass13device_kernelINS_4gemm6kernel13GemmUniversalIN4cute5tupleIJiiiiEEENS1_10collective13CollectiveMmaINS1_35MainloopSm100TmaUmmaWarpSpecializedILi20ELi2ELi4ENS5_IJNS4_1CILi2EEENSA_ILi1EEESC_EEEEENS5_IJNSA_ILi256EEENSA_ILi64EEENSA_ILi32EEEEEENS_6half_tENS5_IJlSC_lEEESJ_SK_NS4_8TiledMMAINS4_8MMA_AtomIJNS4_26SM100_MMA_F16BF16_2x1SM_SSISJ_SJ_fLi256ELi64ELNS4_4UMMA5MajorE0ELSP_0ELNSO_7ScaleInE0ELSQ_0EEEEEENS4_6LayoutINS5_IJSC_SC_SC_EEENS5_IJNSA_ILi0EEESV_SV_EEEEENS5_IJNS4_10UnderscoreESY_SY_EEEEENS4_18SM100_TMA_2SM_LOADENS4_14ComposedLayoutINS4_7SwizzleILi2ELi4ELi3EEENS4_18smem_ptr_flag_bitsILi16EEENST_INS5_IJNSA_ILi8EEESH_EEENS5_IJSH_SC_EEEEEEEvNS4_8identityES11_S1B_vS1C_EENS_8epilogue10collective18CollectiveEpilogueINS1E_23Sm100TmaWarpSpecializedILi3ELi2ELi32ELb1ELb0EEEJNS5_IJNSA_ILi128EEESG_SH_EEENS5_IJNST_IS1J_SC_EENST_ISH_SC_EEEEESJ_SK_SJ_SK_NS1E_6fusion15FusionCallbacksIS1I_NS1O_17LinearCombinationISJ_fSJ_fLNS_15FloatRoundStyleE2EEES1K_S1N_JEEENS4_5SM1004TMEM4LOAD26SM100_TMEM_LOAD_32dp32b32xENS4_13SM90_TMA_LOADES1B_NS4_39AutoVectorizingCopyWithAssumedAlignmentILi128EEENS4_14SM90_TMA_STOREES1B_S20_S20_EEEvvEEEEvNT_6ParamsE,(.L_x_224 - _ZN7cutlass13device_kernelINS_4gemm6kernel13GemmUniversalIN4cute5tupleIJiiiiEEENS1_10collective13CollectiveMmaINS1_35MainloopSm100TmaUmmaWarpSpecializedILi20ELi2ELi4ENS5_IJNS4_1CILi2EEENSA_ILi1EEESC_EEEEENS5_IJNSA_ILi256EEENSA_ILi64EEENSA_ILi32EEEEEENS_6half_tENS5_IJlSC_lEEESJ_SK_NS4_8TiledMMAINS4_8MMA_AtomIJNS4_26SM100_MMA_F16BF16_2x1SM_SSISJ_SJ_fLi256ELi64ELNS4_4UMMA5MajorE0ELSP_0ELNSO_7ScaleInE0ELSQ_0EEEEEENS4_6LayoutINS5_IJSC_SC_SC_EEENS5_IJNSA_ILi0EEESV_SV_EEEEENS5_IJNS4_10UnderscoreESY_SY_EEEEENS4_18SM100_TMA_2SM_LOADENS4_14ComposedLayoutINS4_7SwizzleILi2ELi4ELi3EEENS4_18smem_ptr_flag_bitsILi16EEENST_INS5_IJNSA_ILi8EEESH_EEENS5_IJSH_SC_EEEEEEEvNS4_8identityES11_S1B_vS1C_EENS_8epilogue10collective18CollectiveEpilogueINS1E_23Sm100TmaWarpSpecializedILi3ELi2ELi32ELb1ELb0EEEJNS5_IJNSA_ILi128EEESG_SH_EEENS5_IJNST_IS1J_SC_EENST_ISH_SC_EEEEESJ_SK_SJ_SK_NS1E_6fusion15FusionCallbacksIS1I_NS1O_17LinearCombinationISJ_fSJ_fLNS_15FloatRoundStyleE2EEES1K_S1N_JEEENS4_5SM1004TMEM4LOAD26SM100_TMEM_LOAD_32dp32b32xENS4_13SM90_TMA_LOADES1B_NS4_39AutoVectorizingCopyWithAssumedAlignmentILi128EEENS4_14SM90_TMA_STOREES1B_S20_S20_EEEvvEEEEvNT_6ParamsE)
        .other          _ZN7cutlass13device_kernelINS_4gemm6kernel13GemmUniversalIN4cute5tupleIJiiiiEEENS1_10collective13CollectiveMmaINS1_35MainloopSm100TmaUmmaWarpSpecializedILi20ELi2ELi4ENS5_IJNS4_1CILi2EEENSA_ILi1EEESC_EEEEENS5_IJNSA_ILi256EEENSA_ILi64EEENSA_ILi32EEEEEENS_6half_tENS5_IJlSC_lEEESJ_SK_NS4_8TiledMMAINS4_8MMA_AtomIJNS4_26SM100_MMA_F16BF16_2x1SM_SSISJ_SJ_fLi256ELi64ELNS4_4UMMA5MajorE0ELSP_0ELNSO_7ScaleInE0ELSQ_0EEEEEENS4_6LayoutINS5_IJSC_SC_SC_EEENS5_IJNSA_ILi0EEESV_SV_EEEEENS5_IJNS4_10UnderscoreESY_SY_EEEEENS4_18SM100_TMA_2SM_LOADENS4_14ComposedLayoutINS4_7SwizzleILi2ELi4ELi3EEENS4_18smem_ptr_flag_bitsILi16EEENST_INS5_IJNSA_ILi8EEESH_EEENS5_IJSH_SC_EEEEEEEvNS4_8identityES11_S1B_vS1C_EENS_8epilogue10collective18CollectiveEpilogueINS1E_23Sm100TmaWarpSpecializedILi3ELi2ELi32ELb1ELb0EEEJNS5_IJNSA_ILi128EEESG_SH_EEENS5_IJNST_IS1J_SC_EENST_ISH_SC_EEEEESJ_SK_SJ_SK_NS1E_6fusion15FusionCallbacksIS1I_NS1O_17LinearCombinationISJ_fSJ_fLNS_15FloatRoundStyleE2EEES1K_S1N_JEEENS4_5SM1004TMEM4LOAD26SM100_TMEM_LOAD_32dp32b32xENS4_13SM90_TMA_LOADES1B_NS4_39AutoVectorizingCopyWithAssumedAlignmentILi128EEENS4_14SM90_TMA_STOREES1B_S20_S20_EEEvvEEEEvNT_6ParamsE,@"STO_CUDA_ENTRY STV_DEFAULT"
_ZN7cutlass13device_kernelINS_4gemm6kernel13GemmUniversalIN4cute5tupleIJiiiiEEENS1_10collective13CollectiveMmaINS1_35MainloopSm100TmaUmmaWarpSpecializedILi20ELi2ELi4ENS5_IJNS4_1CILi2EEENSA_ILi1EEESC_EEEEENS5_IJNSA_ILi256EEENSA_ILi64EEENSA_ILi32EEEEEENS_6half_tENS5_IJlSC_lEEESJ_SK_NS4_8TiledMMAINS4_8MMA_AtomIJNS4_26SM100_MMA_F16BF16_2x1SM_SSISJ_SJ_fLi256ELi64ELNS4_4UMMA5MajorE0ELSP_0ELNSO_7ScaleInE0ELSQ_0EEEEEENS4_6LayoutINS5_IJSC_SC_SC_EEENS5_IJNSA_ILi0EEESV_SV_EEEEENS5_IJNS4_10UnderscoreESY_SY_EEEEENS4_18SM100_TMA_2SM_LOADENS4_14ComposedLayoutINS4_7SwizzleILi2ELi4ELi3EEENS4_18smem_ptr_flag_bitsILi16EEENST_INS5_IJNSA_ILi8EEESH_EEENS5_IJSH_SC_EEEEEEEvNS4_8identityES11_S1B_vS1C_EENS_8epilogue10collective18CollectiveEpilogueINS1E_23Sm100TmaWarpSpecializedILi3ELi2ELi32ELb1ELb0EEEJNS5_IJNSA_ILi128EEESG_SH_EEENS5_IJNST_IS1J_SC_EENST_ISH_SC_EEEEESJ_SK_SJ_SK_NS1E_6fusion15FusionCallbacksIS1I_NS1O_17LinearCombinationISJ_fSJ_fLNS_15FloatRoundStyleE2EEES1K_S1N_JEEENS4_5SM1004TMEM4LOAD26SM100_TMEM_LOAD_32dp32b32xENS4_13SM90_TMA_LOADES1B_NS4_39AutoVectorizingCopyWithAssumedAlignmentILi128EEENS4_14SM90_TMA_STOREES1B_S20_S20_EEEvvEEEEvNT_6ParamsE:
[----:B------:R-:W1:Y:S01]  /*0000*/  LDC R1, c[0x0][0x37c] ;  /* 0x0000df00ff017b82 */ /* 0x000e620000000800 */
[----:B------:R-:W2:Y:S01]  /*0010*/  S2R R97, SR_TID.X ;  /* 0x0000000000617919 */ /* 0x000ea20000002100 */
[----:B------:R-:W3:Y:S06]  /*0020*/  LDCU.64 UR6, c[0x0][0x890] ;  /* 0x00011200ff0677ac */ /* 0x000eec0008000a00 */
[----:B------:R-:W4:Y:S01]  /*0030*/  S2UR UR37, SR_CgaCtaId ;  /* 0x00000000002579c3 */ /* 0x000f220000008800 */
[----:B------:R-:W-:Y:S02]  /*0040*/  PRMT R92, RZ, 0x7610, R92 ;  /* 0x00007610ff5c7816 */ /* 0x000fe4000000005c */
[----:B------:R-:W-:Y:S01]  /*0050*/  ELECT P1, URZ, PT ;  /* 0x0000000000ff782f */ /* 0x000fe20003820000 */
[----:B------:R-:W1:Y:S01]  /*0060*/  LDCU.64 UR46, c[0x0][0x358] ;  /* 0x00006b00ff2e77ac */ /* 0x000e620008000a00 */
[----:B---3--:R-:W-:-:S04]  /*0070*/  UISETP.NE.U32.AND UP0, UPT, UR6, URZ, UPT ;  /* 0x000000ff0600728c */ /* 0x008fc8000bf05070 */
[----:B------:R-:W-:Y:S02]  /*0080*/  UISETP.NE.AND.EX UP0, UPT, UR7, URZ, UPT, UP0 ;  /* 0x000000ff0700728c */ /* 0x000fe4000bf05300 */
[----:B----4-:R-:W-:Y:S02]  /*0090*/  ULOP3.LUT UR5, UR37, 0x1, URZ, 0xc0, !UPT ;  /* 0x0000000125057892 */ /* 0x010fe4000f8ec0ff */
[----:B------:R-:W-:Y:S01]  /*00a0*/  ULOP3.LUT UR4, UR37, 0x1, URZ, 0x3c, !UPT ;  /* 0x0000000125047892 */ /* 0x000fe2000f8e3cff */
[----:B--2---:R-:W-:-:S05]  /*00b0*/  SHF.R.U32.HI R96, RZ, 0x5, R97 ;  /* 0x00000005ff607819 */ /* 0x004fca0000011661 */
[----:B------:R-:W2:Y:S02]  /*00c0*/  SHFL.IDX PT, R0, R96, RZ, 0x1f ;  /* 0x00001fff60007589 */ /* 0x000ea400000e0000 */
[----:B--2---:R-:W-:Y:S01]  /*00d0*/  R2UR UR10, R0 ;  /* 0x00000000000a72ca */ /* 0x004fe200000e0000 */
[----:B-1----:R-:W-:-:S14]  /*00e0*/  BRA.U UP0, `(.L_x_0) ;  /* 0x00000001002c7547 */ /* 0x002fdc000b800000 */
[----:B------:R-:W1:Y:S02]  /*00f0*/  LDCU.64 UR8, c[0x0][0x888] ;  /* 0x00011100ff0877ac */ /* 0x000e640008000a00 */
[----:B-1----:R-:W-:-:S04]  /*0100*/  UISETP.NE.U32.AND UP0, UPT, UR8, URZ, UPT ;  /* 0x000000ff0800728c */ /* 0x002fc8000bf05070 */
[----:B------:R-:W-:-:S09]  /*0110*/  UISETP.NE.AND.EX UP0, UPT, UR9, URZ, UPT, UP0 ;  /* 0x000000ff0900728c */ /* 0x000fd2000bf05300 */
[----:B------:R-:W-:Y:S05]  /*0120*/  BRA.U !UP0, `(.L_x_1) ;  /* 0x0000000108107547 */ /* 0x000fea000b800000 */
[----:B------:R-:W1:Y:S02]  /*0130*/  LDC.64 R2, c[0x0][0x888] ;  /* 0x00022200ff027b82 */ /* 0x000e640000000a00 */
[----:B-1----:R1:W5:Y:S01]  /*0140*/  LDG.E R49, desc[UR46][R2.64] ;  /* 0x0000002e02317981 */ /* 0x002362000c1e1900 */
[----:B------:R-:W-:Y:S01]  /*0150*/  HFMA2 R92, -RZ, RZ, 0, 5.9604644775390625e-08 ;  /* 0x00000001ff5c7431 */ /* 0x000fe200000001ff */
[----:B------:R-:W-:Y:S05]  /*0160*/  BRA `(.L_x_0) ;  /* 0x00000000000c7947 */ /* 0x000fea0003800000 */
.L_x_1:
[----:B------:R-:W1:Y:S01]  /*0170*/  LDCU UR8, c[0x0][0x880] ;  /* 0x00011000ff0877ac */ /* 0x000e620008000800 */
[----:B------:R-:W-:Y:S01]  /*0180*/  HFMA2 R92, -RZ, RZ, 0, 5.9604644775390625e-08 ;  /* 0x00000001ff5c7431 */ /* 0x000fe200000001ff */
[----:B-1----:R-:W-:-:S07]  /*0190*/  MOV R49, UR8 ;  /* 0x0000000800317c02 */ /* 0x002fce0008000f00 */
.L_x_0:
[----:B------:R-:W2:Y:S02]  /*01a0*/  LDCU.64 UR8, c[0x0][0x8b0] ;  /* 0x00011600ff0877ac */ /* 0x000ea40008000a00 */
[----:B--2---:R-:W-:-:S04]  /*01b0*/  UISETP.NE.U32.AND UP0, UPT, UR8, URZ, UPT ;  /* 0x000000ff0800728c */ /* 0x004fc8000bf05070 */
[----:B------:R-:W-:-:S09]  /*01c0*/  UISETP.NE.AND.EX UP0, UPT, UR9, URZ, UPT, UP0 ;  /* 0x000000ff0900728c */ /* 0x000fd2000bf05300 */
[----:B------:R-:W-:Y:S05]  /*01d0*/  BRA.U UP0, `(.L_x_2) ;  /* 0x0000000100247547 */ /* 0x000fea000b800000 */
[----:B------:R-:W2:Y:S02]  /*01e0*/  LDCU.64 UR8, c[0x0][0x8a8] ;  /* 0x00011500ff0877ac */ /* 0x000ea40008000a00 */
[----:B--2---:R-:W-:-:S04]  /*01f0*/  UISETP.NE.U32.AND UP0, UPT, UR8, URZ, UPT ;  /* 0x000000ff0800728c */ /* 0x004fc8000bf05070 */
[----:B------:R-:W-:-:S09]  /*0200*/  UISETP.NE.AND.EX UP0, UPT, UR9, URZ, UPT, UP0 ;  /* 0x000000ff0900728c */ /* 0x000fd2000bf05300 */
[----:B------:R-:W-:Y:S05]  /*0210*/  BRA.U !UP0, `(.L_x_3) ;  /* 0x00000001080c7547 */ /* 0x000fea000b800000 */
[----:B-1----:R-:W1:Y:S02]  /*0220*/  LDC.64 R2, c[0x0][0x8a8] ;  /* 0x00022a00ff027b82 */ /* 0x002e640000000a00 */
[----:B-1----:R2:W5:Y:S01]  /*0230*/  LDG.E R47, desc[UR46][R2.64] ;  /* 0x0000002e022f7981 */ /* 0x002562000c1e1900 */
[----:B------:R-:W-:Y:S05]  /*0240*/  BRA `(.L_x_2) ;  /* 0x0000000000087947 */ /* 0x000fea0003800000 */
.L_x_3:
[----:B------:R-:W2:Y:S02]  /*0250*/  LDCU UR8, c[0x0][0x8a0] ;  /* 0x00011400ff0877ac */ /* 0x000ea40008000800 */
[----:B--2---:R-:W-:Y:S02]  /*0260*/  MOV R47, UR8 ;  /* 0x00000008002f7c02 */ /* 0x004fe40008000f00 */
.L_x_2:
[----:B------:R-:W-:Y:S01]  /*0270*/  IMAD.U32 R0, RZ, RZ, UR10 ;  /* 0x0000000aff007e24 */ /* 0x000fe2000f8e00ff */
[----:B------:R-:W-:Y:S04]  /*0280*/  BSSY.RECONVERGENT B0, `(.L_x_4) ;  /* 0x000000c000007945 */ /* 0x000fe80003800200 */
[C---:B------:R-:W-:Y:S02]  /*0290*/  ISETP.NE.OR P2, PT, R0.reuse, 0x1, !P1 ;  /* 0x000000010000780c */ /* 0x040fe40004f45670 */
[----:B------:R-:W-:-:S11]  /*02a0*/  ISETP.NE.OR P0, PT, R0, 0x3, !P1 ;  /* 0x000000030000780c */ /* 0x000fd60004f05670 */
[----:B------:R-:W-:Y:S05]  /*02b0*/  @P2 BRA `(.L_x_5) ;  /* 0x0000000000202947 */ /* 0x000fea0003800000 */
[----:B------:R-:W3:Y:S02]  /*02c0*/  LDCU.64 UR8, c[0x0][0x348] ;  /* 0x00006900ff0877ac */ /* 0x000ee40008000a00 */
[----:B---3--:R-:W-:Y:S02]  /*02d0*/  UIADD3 UR12, UP1, UPT, UR8, 0x80, URZ ;  /* 0x00000080080c7890 */ /* 0x008fe4000ff3e0ff */
[----:B------:R-:W-:Y:S02]  /*02e0*/  UIADD3 UR8, UP0, UPT, UR8, 0x180, URZ ;  /* 0x0000018008087890 */ /* 0x000fe4000ff1e0ff */
[----:B------:R-:W-:Y:S02]  /*02f0*/  UIADD3.X UR13, UPT, UPT, URZ, UR9, URZ, UP1, !UPT ;  /* 0x00000009ff0d7290 */ /* 0x000fe40008ffe4ff */
[----:B------:R-:W-:-:S07]  /*0300*/  UIADD3.X UR9, UPT, UPT, URZ, UR9, URZ, UP0, !UPT ;  /* 0x00000009ff097290 */ /* 0x000fce00087fe4ff */
[----:B------:R3:W-:Y:S02]  /*0310*/  UTMACCTL.PF [UR12] ;  /* 0x000000000c0079b9 */ /* 0x0007e40008040000 */
[----:B------:R3:W-:Y:S02]  /*0320*/  UTMACCTL.PF [UR8] ;  /* 0x00000000080079b9 */ /* 0x0007e40008040000 */
[----:B---3--:R-:W-:Y:S01]  /*0330*/  NOP ;  /* 0x0000000000007918 */ /* 0x008fe20000000000 */
.L_x_5:
[----:B------:R-:W-:Y:S05]  /*0340*/  BSYNC.RECONVERGENT B0 ;  /* 0x0000000000007941 */ /* 0x000fea0003800200 */
.L_x_4:
[----:B------:R-:W-:Y:S04]  /*0350*/  BSSY.RECONVERGENT B0, `(.L_x_6) ;  /* 0x000000a000007945 */ /* 0x000fe80003800200 */
        /* <DEDUP_REMOVED lines=9> */
.L_x_7:
[----:B------:R-:W-:Y:S05]  /*03f0*/  BSYNC.RECONVERGENT B0 ;  /* 0x0000000000007941 */ /* 0x000fea0003800200 */
.L_x_6:
[----:B------:R-:W3:Y:S01]  /*0400*/  LDCU.64 UR8, c[0x0][0x888] ;  /* 0x00011100ff0877ac */ /* 0x000ee20008000a00 */
[----:B------:R-:W-:Y:S02]  /*0410*/  UISETP.EQ.U32.AND UP1, UPT, UR6, URZ, UPT ;  /* 0x000000ff0600728c */ /* 0x000fe4000bf22070 */
[----:B------:R-:W-:Y:S02]  /*0420*/  UPLOP3.LUT UP5, UPT, UPT, UPT, UPT, 0x80, 0x8 ;  /* 0x000000000008789c */ /* 0x000fe40003faf070 */
[----:B---3--:R-:W-:-:S04]  /*0430*/  UISETP.NE.U32.AND UP0, UPT, UR8, URZ, UPT ;  /* 0x000000ff0800728c */ /* 0x008fc8000bf05070 */
[----:B------:R-:W-:-:S04]  /*0440*/  UISETP.NE.AND.EX UP0, UPT, UR9, URZ, UPT, UP0 ;  /* 0x000000ff0900728c */ /* 0x000fc8000bf05300 */
[----:B------:R-:W-:-:S04]  /*0450*/  UISETP.EQ.OR.EX UP2, UPT, UR7, URZ, !UP0, UP1 ;  /* 0x000000ff0700728c */ /* 0x000fc8000c742710 */
[----:B------:R-:W-:-:S05]  /*0460*/  UP2UR UR53, UPR, URZ, 0x4 ;  /* 0x00000004ff357883 */ /* 0x000fca0008000000 */
[----:B------:R-:W-:Y:S07]  /*0470*/  BRA.U !UP2, `(.L_x_8) ;  /* 0x000000010a207547 */ /* 0x000fee000b800000 */
[----:B------:R-:W-:Y:S01]  /*0480*/  UISETP.NE.U32.AND UP2, UPT, UR6, URZ, UPT ;  /* 0x000000ff0600728c */ /* 0x000fe2000bf45070 */
[----:B-----5:R-:W-:Y:S01]  /*0490*/  FSETP.NEU.AND P0, PT, R49, RZ, PT ;  /* 0x000000ff3100720b */ /* 0x020fe20003f0d000 */
[----:B------:R-:W-:Y:S02]  /*04a0*/  USEL UR6, URZ, 0xffffffff, UP0 ;  /* 0xffffffffff067887 */ /* 0x000fe40008000000 */
[----:B------:R-:W-:-:S10]  /*04b0*/  UISETP.NE.AND.EX UP2, UPT, UR7, URZ, UPT, UP2 ;  /* 0x000000ff0700728c */ /* 0x000fd4000bf45320 */
[----:B------:R-:W-:Y:S01]  /*04c0*/  VOTEU.ANY UP1, P0 ;  /* 0x0000000000ff7886 */ /* 0x000fe20000020100 */
[----:B------:R-:W-:-:S04]  /*04d0*/  @!UP2 USEL UR6, URZ, 0xffffffff, UP1 ;  /* 0xffffffffff06a887 */ /* 0x000fc80008800000 */
[----:B------:R-:W-:-:S04]  /*04e0*/  ULOP3.LUT UR6, UR6, 0x1, URZ, 0xc0, !UPT ;  /* 0x0000000106067892 */ /* 0x000fc8000f8ec0ff */
[----:B------:R-:W-:-:S11]  /*04f0*/  UISETP.NE.U32.AND UP5, UPT, UR6, 0x1, UPT ;  /* 0x000000010600788c */ /* 0x000fd6000bfa5070 */
.L_x_8:
[----:B------:R-:W3:Y:S01]  /*0500*/  SHFL.IDX PT, R0, R96, RZ, 0x1f ;  /* 0x00001fff60007589 */ /* 0x000ee200000e0000 */
[----:B------:R-:W-:-:S04]  /*0510*/  UISETP.NE.AND UP1, UPT, UR10, 0x2, UPT ;  /* 0x000000020a00788c */ /* 0x000fc8000bf25270 */
[----:B------:R-:W-:Y:S02]  /*0520*/  UISETP.EQ.AND UP2, UPT, UR5, URZ, !UP1 ;  /* 0x000000ff0500728c */ /* 0x000fe4000cf42270 */
[----:B------:R-:W-:-:S04]  /*0530*/  USEL UR7, URZ, 0x1, UP1 ;  /* 0x00000001ff077887 */ /* 0x000fc80008800000 */
[----:B------:R-:W-:Y:S02]  /*0540*/  PLOP3.LUT P5, PT, P1, PT, UP2, 0x80, 0x8 ;  /* 0x000000000008781c */ /* 0x000fe40000faf028 */
[----:B---3--:R-:W-:-:S13]  /*0550*/  ISETP.NE.AND P0, PT, R0, RZ, PT ;  /* 0x000000ff0000720c */ /* 0x008fda0003f05270 */
[----:B------:R-:W-:Y:S05]  /*0560*/  @P0 BRA `(.L_x_9) ;  /* 0x0000000000d00947 */ /* 0x000fea0003800000 */
[----:B------:R-:W-:Y:S01]  /*0570*/  ELECT P0, URZ, PT ;  /* 0x0000000000ff782f */ /* 0x000fe20003800000 */
[----:B------:R-:W-:-:S12]  /*0580*/  BSSY.RECONVERGENT B0, `(.L_x_9) ;  /* 0x0000032000007945 */ /* 0x000fd80003800200 */
[----:B------:R-:W-:Y:S05]  /*0590*/  @!P0 BRA `(.L_x_10) ;  /* 0x0000000000c08947 */ /* 0x000fea0003800000 */
[----:B------:R-:W-:Y:S01]  /*05a0*/  UMOV UR8, 0x400 ;  /* 0x0000040000087882 */ /* 0x000fe20000000000 */
[----:B------:R-:W-:Y:S01]  /*05b0*/  UMOV UR6, 0x1 ;  /* 0x0000000100067882 */ /* 0x000fe20000000000 */
[----:B------:R-:W-:Y:S02]  /*05c0*/  ULEA UR8, UR37, UR8, 0x18 ;  /* 0x0000000825087291 */ /* 0x000fe4000f8ec0ff */
[----:B------:R-:W-:-:S04]  /*05d0*/  UIADD3 UR12, UPT, UPT, -UR6, 0x100000, URZ ;  /* 0x00100000060c7890 */ /* 0x000fc8000fffe1ff */
[----:B------:R-:W-:Y:S02]  /*05e0*/  USHF.L.U32 UR13, UR12, 0xb, URZ ;  /* 0x0000000b0c0d7899 */ /* 0x000fe400080006ff */
[----:B------:R-:W-:Y:S01]  /*05f0*/  USHF.L.U32 UR12, UR12, 0x1, URZ ;  /* 0x000000010c0c7899 */ /* 0x000fe200080006ff */
[----:B------:R-:W3:Y:S11]  /*0600*/  FENCE.VIEW.ASYNC.S ;  /* 0x00000000000073c6 */ /* 0x000ef60000000000 */
[----:B---3--:R3:W4:Y:S01]  /*0610*/  SYNCS.EXCH.64 URZ, [UR8], UR12 ;  /* 0x0000000c08ff75b2 */ /* 0x0087220008000100 */
[----:B------:R3:W1:Y:S01]  /*0620*/  SYNCS.EXCH.64 URZ, [UR8+0xa0], UR12 ;  /* 0x0000a00c08ff75b2 */ /* 0x0006620008000100 */
        /* <DEDUP_REMOVED lines=37> */
[----:B------:R3:W1:Y:S02]  /*0880*/  SYNCS.EXCH.64 URZ, [UR8+0x138], UR12 ;  /* 0x0001380c08ff75b2 */ /* 0x0006640008000100 */
[----:B---34-:R-:W-:Y:S01]  /*0890*/  NOP ;  /* 0x0000000000007918 */ /* 0x018fe20000000000 */
.L_x_10:
[----:B------:R-:W-:Y:S05]  /*08a0*/  BSYNC.RECONVERGENT B0 ;  /* 0x0000000000007941 */ /* 0x000fea0003800200 */
.L_x_9:
[----:B------:R-:W3:Y:S01]  /*08b0*/  SHFL.IDX PT, R0, R96, RZ, 0x1f ;  /* 0x00001fff60007589 */ /* 0x000ee200000e0000 */
[----:B------:R-:W-:Y:S01]  /*08c0*/  NOP ;  /* 0x0000000000007918 */ /* 0x000fe20000000000 */
[----:B---3--:R-:W-:-:S13]  /*08d0*/  ISETP.NE.AND P0, PT, R0, 0x1, PT ;  /* 0x000000010000780c */ /* 0x008fda0003f05270 */
[----:B------:R-:W-:Y:S05]  /*08e0*/  @P0 BRA `(.L_x_11) ;  /* 0x00000000004c0947 */ /* 0x000fea0003800000 */
[----:B------:R-:W-:Y:S01]  /*08f0*/  UMOV UR9, 0x400 ;  /* 0x0000040000097882 */ /* 0x000fe20000000000 */
[----:B------:R-:W-:Y:S01]  /*0900*/  UMOV UR8, 0x20 ;  /* 0x0000002000087882 */ /* 0x000fe20000000000 */
[----:B------:R-:W-:Y:S01]  /*0910*/  UMOV UR6, 0x80 ;  /* 0x0000008000067882 */ /* 0x000fe20000000000 */
[----:B------:R-:W-:Y:S02]  /*0920*/  ULEA UR9, UR37, UR9, 0x18 ;  /* 0x0000000925097291 */ /* 0x000fe4000f8ec0ff */
[----:B------:R-:W-:-:S04]  /*0930*/  UIADD3 UR12, UPT, UPT, -UR8, 0x100000, URZ ;  /* 0x00100000080c7890 */ /* 0x000fc8000fffe1ff */
[----:B------:R-:W-:Y:S02]  /*0940*/  USHF.L.U32 UR13, UR12, 0xb, URZ ;  /* 0x0000000b0c0d7899 */ /* 0x000fe400080006ff */
[----:B------:R-:W-:Y:S02]  /*0950*/  USHF.L.U32 UR12, UR12, 0x1, URZ ;  /* 0x000000010c0c7899 */ /* 0x000fe400080006ff */
[----:B------:R-:W-:-:S04]  /*0960*/  UIADD3 UR14, UPT, UPT, -UR6, 0x100000, URZ ;  /* 0x00100000060e7890 */ /* 0x000fc8000fffe1ff */
[----:B------:R-:W-:Y:S02]  /*0970*/  USHF.L.U32 UR15, UR14, 0xb, URZ ;  /* 0x0000000b0e0f7899 */ /* 0x000fe400080006ff */
[----:B------:R-:W-:Y:S01]  /*0980*/  USHF.L.U32 UR14, UR14, 0x1, URZ ;  /* 0x000000010e0e7899 */ /* 0x000fe200080006ff */
[----:B------:R-:W-:Y:S01]  /*0990*/  ELECT P0, URZ, PT ;  /* 0x0000000000ff782f */ /* 0x000fe20003800000 */
[----:B------:R-:W3:Y:S02]  /*09a0*/  FENCE.VIEW.ASYNC.S ;  /* 0x00000000000073c6 */ /* 0x000ee40000000000 */
[----:B---3--:R3:W4:Y:S08]  /*09b0*/  SYNCS.EXCH.64 URZ, [UR9+0x140], UR12 ;  /* 0x0001400c09ff75b2 */ /* 0x0087300008000100 */
[----:B------:R3:W1:Y:S01]  /*09c0*/  SYNCS.EXCH.64 URZ, [UR9+0x158], UR14 ;  /* 0x0001580e09ff75b2 */ /* 0x0006620008000100 */
[----:B------:R3:W1:Y:S01]  /*09d0*/  SYNCS.EXCH.64 URZ, [UR9+0x148], UR12 ;  /* 0x0001480c09ff75b2 */ /* 0x0006620008000100 */
[----:B------:R3:W1:Y:S01]  /*09e0*/  SYNCS.EXCH.64 URZ, [UR9+0x160], UR14 ;  /* 0x0001600e09ff75b2 */ /* 0x0006620008000100 */
[----:B------:R3:W1:Y:S01]  /*09f0*/  SYNCS.EXCH.64 URZ, [UR9+0x150], UR12 ;  /* 0x0001500c09ff75b2 */ /* 0x0006620008000100 */
[----:B------:R3:W1:Y:S01]  /*0a00*/  SYNCS.EXCH.64 URZ, [UR9+0x168], UR14 ;  /* 0x0001680e09ff75b2 */ /* 0x0006620008000100 */
[----:B------:R-:W-:Y:S01]  /*0a10*/  NOP ;  /* 0x0000000000007918 */ /* 0x000fe20000000000 */
.L_x_11:
[----:B------:R-:W2:Y:S01]  /*0a20*/  SHFL.IDX PT, R0, R96, RZ, 0x1f ;  /* 0x00001fff60007589 */ /* 0x000ea200000e0000 */
[----:B------:R-:W-:Y:S01]  /*0a30*/  NOP ;  /* 0x0000000000007918 */ /* 0x000fe20000000000 */
[----:B--2---:R-:W-:-:S13]  /*0a40*/  ISETP.NE.AND P0, PT, R0, 0x3, PT ;  /* 0x000000030000780c */ /* 0x004fda0003f05270 */
[----:B------:R-:W-:Y:S05]  /*0a50*/  @P0 BRA `(.L_x_12) ;  /* 0x00000000002c0947 */ /* 0x000fea0003800000 */
[----:B------:R-:W-:Y:S01]  /*0a60*/  UMOV UR8, 0x400 ;  /* 0x0000040000087882 */ /* 0x000fe20000000000 */
[----:B------:R-:W-:Y:S01]  /*0a70*/  UMOV UR6, 0x20 ;  /* 0x0000002000067882 */ /* 0x000fe20000000000 */
[----:B------:R-:W-:Y:S02]  /*0a80*/  ULEA UR8, UR37, UR8, 0x18 ;  /* 0x0000000825087291 */ /* 0x000fe4000f8ec0ff */
[----:B---3--:R-:W-:-:S04]  /*0a90*/  UIADD3 UR12, UPT, UPT, -UR6, 0x100000, URZ ;  /* 0x00100000060c7890 */ /* 0x008fc8000fffe1ff */
[----:B------:R-:W-:Y:S02]  /*0aa0*/  USHF.L.U32 UR13, UR12, 0xb, URZ ;  /* 0x0000000b0c0d7899 */ /* 0x000fe400080006ff */
[----:B------:R-:W-:Y:S01]  /*0ab0*/  USHF.L.U32 UR12, UR12, 0x1, URZ ;  /* 0x000000010c0c7899 */ /* 0x000fe200080006ff */
[----:B------:R-:W-:Y:S01]  /*0ac0*/  ELECT P0, URZ, PT ;  /* 0x0000000000ff782f */ /* 0x000fe20003800000 */
[----:B------:R-:W2:Y:S10]  /*0ad0*/  FENCE.VIEW.ASYNC.S ;  /* 0x00000000000073c6 */ /* 0x000eb40000000000 */
[----:B--2---:R2:W3:Y:S01]  /*0ae0*/  SYNCS.EXCH.64 URZ, [UR8+0x170], UR12 ;  /* 0x0001700c08ff75b2 */ /* 0x0044e20008000100 */
[----:B------:R2:W1:Y:S01]  /*0af0*/  SYNCS.EXCH.64 URZ, [UR8+0x178], UR12 ;  /* 0x0001780c08ff75b2 */ /* 0x0004620008000100 */
[----:B------:R-:W-:Y:S01]  /*0b00*/  NOP ;  /* 0x0000000000007918 */ /* 0x000fe20000000000 */
.L_x_12:
[----:B------:R-:W4:Y:S01]  /*0b10*/  SHFL.IDX PT, R0, R96, RZ, 0x1f ;  /* 0x00001fff60007589 */ /* 0x000f2200000e0000 */
[----:B------:R-:W-:Y:S01]  /*0b20*/  NOP ;  /* 0x0000000000007918 */ /* 0x000fe20000000000 */
[----:B----4-:R-:W-:-:S13]  /*0b30*/  ISETP.NE.AND P0, PT, R0, 0x4, PT ;  /* 0x000000040000780c */ /* 0x010fda0003f05270 */
[----:B------:R-:W-:Y:S05]  /*0b40*/  @P0 BRA `(.L_x_13) ;  /* 0x0000000000480947 */ /* 0x000fea0003800000 */
[----:B---3--:R-:W-:Y:S01]  /*0b50*/  UMOV UR9, 0x1e0 ;  /* 0x000001e000097882 */ /* 0x008fe20000000000 */
[----:B--2---:R-:W-:Y:S01]  /*0b60*/  UMOV UR8, 0x400 ;  /* 0x0000040000087882 */ /* 0x004fe20000000000 */
[----:B------:R-:W-:Y:S01]  /*0b70*/  USEL UR9, UR9, 0x1a0, UP5 ;  /* 0x000001a009097887 */ /* 0x000fe2000a800000 */
        /* <DEDUP_REMOVED lines=9> */
[----:B------:R-:W2:Y:S02]  /*0c10*/  FENCE.VIEW.ASYNC.S ;  /* 0x00000000000073c6 */ /* 0x000ea40000000000 */
[----:B--2---:R4:W2:Y:S08]  /*0c20*/  SYNCS.EXCH.64 URZ, [UR8+0x180], UR12 ;  /* 0x0001800c08ff75b2 */ /* 0x0048b00008000100 */
[----:B------:R4:W3:Y:S01]  /*0c30*/  SYNCS.EXCH.64 URZ, [UR8+0x190], UR14 ;  /* 0x0001900e08ff75b2 */ /* 0x0008e20008000100 */
[----:B------:R4:W1:Y:S01]  /*0c40*/  SYNCS.EXCH.64 URZ, [UR8+0x188], UR12 ;  /* 0x0001880c08ff75b2 */ /* 0x0008620008000100 */
[----:B------:R4:W1:Y:S02]  /*0c50*/  SYNCS.EXCH.64 URZ, [UR8+0x198], UR14 ;  /* 0x0001980e08ff75b2 */ /* 0x0008640008000100 */
[----:B----4-:R-:W-:Y:S01]  /*0c60*/  NOP ;  /* 0x0000000000007918 */ /* 0x010fe20000000000 */
.L_x_13:
[----:B------:R-:W4:Y:S01]  /*0c70*/  SHFL.IDX PT, R0, R96, RZ, 0x1f ;  /* 0x00001fff60007589 */ /* 0x000f2200000e0000 */
[----:B------:R-:W-:Y:S01]  /*0c80*/  NOP ;  /* 0x0000000000007918 */ /* 0x000fe20000000000 */
[----:B----4-:R-:W-:-:S13]  /*0c90*/  ISETP.NE.AND P0, PT, R0, 0x5, PT ;  /* 0x000000050000780c */ /* 0x010fda0003f05270 */
[----:B------:R-:W-:Y:S05]  /*0ca0*/  @P0 BRA `(.L_x_14) ;  /* 0x0000000000540947 */ /* 0x000fea0003800000 */
[----:B---3--:R-:W-:Y:S01]  /*0cb0*/  UMOV UR9, 0x400 ;  /* 0x0000040000097882 */ /* 0x008fe20000000000 */
[----:B--2---:R-:W-:Y:S01]  /*0cc0*/  UMOV UR8, 0x1 ;  /* 0x0000000100087882 */ /* 0x004fe20000000000 */
        /* <DEDUP_REMOVED lines=13> */
[----:B------:R4:W1:Y:S01]  /*0da0*/  SYNCS.EXCH.64 URZ, [UR9+0x1c8], UR14 ;  /* 0x0001c80e09ff75b2 */ /* 0x0008620008000100 */
[----:B------:R4:W1:Y:S01]  /*0db0*/  SYNCS.EXCH.64 URZ, [UR9+0x1b0], UR12 ;  /* 0x0001b00c09ff75b2 */ /* 0x0008620008000100 */
[----:B------:R4:W1:Y:S01]  /*0dc0*/  SYNCS.EXCH.64 URZ, [UR9+0x1d0], UR14 ;  /* 0x0001d00e09ff75b2 */ /* 0x0008620008000100 */
[----:B------:R4:W1:Y:S01]  /*0dd0*/  SYNCS.EXCH.64 URZ, [UR9+0x1b8], UR12 ;  /* 0x0001b80c09ff75b2 */ /* 0x0008620008000100 */
[----:B------:R4:W1:Y:S02]  /*0de0*/  SYNCS.EXCH.64 URZ, [UR9+0x1d8], UR14 ;  /* 0x0001d80e09ff75b2 */ /* 0x0008640008000100 */
[----:B----4-:R-:W-:Y:S01]  /*0df0*/  NOP ;  /* 0x0000000000007918 */ /* 0x010fe20000000000 */
.L_x_14:
[----:B------:R-:W4:Y:S01]  /*0e00*/  SHFL.IDX PT, R0, R96, RZ, 0x1f ;  /* 0x00001fff60007589 */ /* 0x000f2200000e0000 */
[----:B------:R-:W-:Y:S01]  /*0e10*/  ISETP.NE.OR P1, PT, RZ, UR10, !P1 ;  /* 0x0000000aff007c0c */ /* 0x000fe2000cf25670 */
[----:B------:R-:W-:Y:S01]  /*0e20*/  NOP ;  /* 0x0000000000007918 */ /* 0x000fe20000000000 */
[----:B----4-:R-:W-:-:S13]  /*0e30*/  ISETP.NE.AND P0, PT, R0, 0x3, PT ;  /* 0x000000030000780c */ /* 0x010fda0003f05270 */
[----:B------:R-:W-:Y:S05]  /*0e40*/  @P0 BRA `(.L_x_15) ;  /* 0x0000000000340947 */ /* 0x000fea0003800000 */
[----:B--2---:R-:W-:Y:S01]  /*0e50*/  UMOV UR8, 0x400 ;  /* 0x0000040000087882 */ /* 0x004fe20000000000 */
[----:B------:R-:W-:Y:S01]  /*0e60*/  UMOV UR6, 0x20 ;  /* 0x0000002000067882 */ /* 0x000fe20000000000 */
[----:B------:R-:W-:Y:S02]  /*0e70*/  ULEA UR8, UR37, UR8, 0x18 ;  /* 0x0000000825087291 */ /* 0x000fe4000f8ec0ff */
[----:B---3--:R-:W-:-:S04]  /*0e80*/  UIADD3 UR12, UPT, UPT, -UR6, 0x100000, URZ ;  /* 0x00100000060c7890 */ /* 0x008fc8000fffe1ff */
[----:B------:R-:W-:Y:S02]  /*0e90*/  USHF.L.U32 UR13, UR12, 0xb, URZ ;  /* 0x0000000b0c0d7899 */ /* 0x000fe400080006ff */
[----:B------:R-:W-:Y:S01]  /*0ea0*/  USHF.L.U32 UR12, UR12, 0x1, URZ ;  /* 0x000000010c0c7899 */ /* 0x000fe200080006ff */
[----:B------:R-:W-:Y:S01]  /*0eb0*/  ELECT P0, URZ, PT ;  /* 0x0000000000ff782f */ /* 0x000fe20003800000 */
[----:B------:R-:W2:Y:S10]  /*0ec0*/  FENCE.VIEW.ASYNC.S ;  /* 0x00000000000073c6 */ /* 0x000eb40000000000 */
[----:B--2---:R4:W2:Y:S01]  /*0ed0*/  SYNCS.EXCH.64 URZ, [UR8+0x1e0], UR12 ;  /* 0x0001e00c08ff75b2 */ /* 0x0048a20008000100 */
[----:B------:R4:W3:Y:S01]  /*0ee0*/  SYNCS.EXCH.64 URZ, [UR8+0x1f0], UR12 ;  /* 0x0001f00c08ff75b2 */ /* 0x0008e20008000100 */
[----:B------:R4:W1:Y:S01]  /*0ef0*/  SYNCS.EXCH.64 URZ, [UR8+0x1e8], UR12 ;  /* 0x0001e80c08ff75b2 */ /* 0x0008620008000100 */
[----:B------:R4:W1:Y:S02]  /*0f00*/  SYNCS.EXCH.64 URZ, [UR8+0x1f8], UR12 ;  /* 0x0001f80c08ff75b2 */ /* 0x0008640008000100 */
[----:B----4-:R-:W-:Y:S01]  /*0f10*/  NOP ;  /* 0x0000000000007918 */ /* 0x010fe20000000000 */
.L_x_15:
[----:B------:R-:W-:Y:S01]  /*0f20*/  VOTEU.ALL UP1, P1 ;  /* 0x0000000000ff7886 */ /* 0x000fe20000820000 */
[----:B--2---:R-:W2:Y:S01]  /*0f30*/  LDCU UR8, c[0x0][0x36c] ;  /* 0x00006d80ff0877ac */ /* 0x004ea20008000800 */
[----:B------:R-:W-:Y:S01]  /*0f40*/  NOP ;  /* 0x0000000000007918 */ /* 0x000fe20000000000 */
[----:B------:R-:W-:Y:S01]  /*0f50*/  LOP3.LUT R10, R97, 0x1f, RZ, 0xc0, !PT ;  /* 0x0000001f610a7812 */ /* 0x000fe200078ec0ff */
[----:B---3--:R-:W-:Y:S01]  /*0f60*/  UMOV UR12, 0x20 ;  /* 0x00000020000c7882 */ /* 0x008fe20000000000 */
[----:B------:R-:W-:Y:S01]  /*0f70*/  @!UP1 UMOV UR6, 0x400 ;  /* 0x0000040000069882 */ /* 0x000fe20000000000 */
[----:B------:R-:W-:-:S04]  /*0f80*/  @!UP1 UIADD3 UR12, UPT, UPT, -UR12, 0x100000, URZ ;  /* 0x001000000c0c9890 */ /* 0x000fc8000fffe1ff */
[----:B------:R-:W-:Y:S02]  /*0f90*/  @!UP1 USHF.L.U32 UR13, UR12, 0xb, URZ ;  /* 0x0000000b0c0d9899 */ /* 0x000fe400080006ff */
[----:B------:R-:W-:Y:S02]  /*0fa0*/  @!UP1 USHF.L.U32 UR12, UR12, 0x1, URZ ;  /* 0x000000010c0c9899 */ /* 0x000fe400080006ff */
[----:B------:R-:W-:Y:S01]  /*0fb0*/  @!UP1 ULEA UR6, UR37, UR6, 0x18 ;  /* 0x0000000625069291 */ /* 0x000fe2000f8ec0ff */
[----:B------:R-:W-:Y:S01]  /*0fc0*/  VOTEU.ALL UP1, P1 ;  /* 0x0000000000ff7886 */ /* 0x000fe20000820000 */
[----:B------:R-:W-:Y:S01]  /*0fd0*/  UISETP.NE.AND UP4, UPT, UR10, URZ, UPT ;  /* 0x000000ff0a00728c */ /* 0x000fe2000bf85270 */
[----:B------:R-:W3:Y:S09]  /*0fe0*/  FENCE.VIEW.ASYNC.S ;  /* 0x00000000000073c6 */ /* 0x000ef20000000000 */
[----:B---3--:R3:W4:Y:S01]  /*0ff0*/  @!UP1 SYNCS.EXCH.64 URZ, [UR6+0x200], UR12 ;  /* 0x0002000c06ff95b2 */ /* 0x0087220008000100 */
[----:B--2---:R-:W-:-:S09]  /*1000*/  UISETP.EQ.U32.AND UP1, UPT, UR8, 0x1, UPT ;  /* 0x000000010800788c */ /* 0x004fd2000bf22070 */
[----:B------:R-:W-:Y:S05]  /*1010*/  BRA.U !UP1, `(.L_x_16) ;  /* 0x0000000109087547 */ /* 0x000fea000b800000 */
[----:B-1--4-:R-:W-:Y:S01]  /*1020*/  UCGABAR_ARV ;  /* 0x00000000000079c7 */ /* 0x012fe20008000000 */
[----:B------:R-:W-:Y:S05]  /*1030*/  BRA `(.L_x_17) ;  /* 0x0000000000047947 */ /* 0x000fea0003800000 */
.L_x_16:
[----:B-1--4-:R-:W-:Y:S01]  /*1040*/  NOP ;  /* 0x0000000000007918 */ /* 0x012fe20000000000 */
.L_x_17:
[----:B------:R-:W1:Y:S01]  /*1050*/  S2R R15, SR_CTAID.Y ;  /* 0x00000000000f7919 */ /* 0x000e620000002600 */
[----:B------:R-:W-:-:S05]  /*1060*/  CS2R.32 R91, SR_CgaSize ;  /* 0x00000000005b7805 */ /* 0x000fca0000008a00 */
[----:B------:R-:W-:-:S05]  /*1070*/  IMAD R91, R91, -0xa0, RZ ;  /* 0xffffff605b5b7824 */ /* 0x000fca00078e02ff */
[----:B---3--:R-:W-:-:S14]  /*1080*/  R2UR UR6, R91 ;  /* 0x000000005b0672ca */ /* 0x008fdc00000e0000 */
[----:B------:R-:W2:Y:S01]  /*1090*/  LDCU UR6, c[0x0][UR6+0x2b4] ;  /* 0x00005680060677ac */ /* 0x000ea20008000800 */
[----:B------:R-:W-:-:S05]  /*10a0*/  CS2R.32 R0, SR_CgaSize ;  /* 0x0000000000007805 */ /* 0x000fca0000008a00 */
[----:B------:R-:W-:-:S06]  /*10b0*/  IMAD R0, R0, -0xa0, RZ ;  /* 0xffffff6000007824 */ /* 0x000fcc00078e02ff */
[----:B------:R-:W3:Y:S01]  /*10c0*/  LDC R0, c[0x0][R0+0x2a4] ;  /* 0x0000a90000007b82 */ /* 0x000ee20000000800 */
[----:B------:R-:W-:Y:S01]  /*10d0*/  PRMT R8, RZ, 0x7610, R8 ;  /* 0x00007610ff087816 */ /* 0x000fe20000000008 */
[----:B------:R-:W4:Y:S01]  /*10e0*/  S2R R9, SR_CTAID.X ;  /* 0x0000000000097919 */ /* 0x000f220000002500 */
[----:B------:R-:W-:-:S05]  /*10f0*/  CS2R.32 R91, SR_CgaSize ;  /* 0x00000000005b7805 */ /* 0x000fca0000008a00 */
[----:B------:R-:W-:-:S05]  /*1100*/  IMAD R91, R91, -0xa0, RZ ;  /* 0xffffff605b5b7824 */ /* 0x000fca00078e02ff */
[----:B------:R-:W-:-:S14]  /*1110*/  R2UR UR8, R91 ;  /* 0x000000005b0872ca */ /* 0x000fdc00000e0000 */
[----:B------:R-:W3:Y:S01]  /*1120*/  LDCU UR8, c[0x0][UR8+0x2b0] ;  /* 0x00005600080877ac */ /* 0x000ee20008000800 */
[----:B------:R-:W-:Y:S01]  /*1130*/  UISETP.NE.AND UP2, UPT, UR10, 0x2, UPT ;  /* 0x000000020a00788c */ /* 0x000fe2000bf45270 */
[----:B------:R-:W2:Y:S01]  /*1140*/  LDC R11, c[0x0][0xb24] ;  /* 0x0002c900ff0b7b82 */ /* 0x000ea20000000800 */
[----:B------:R-:W-:-:S05]  /*1150*/  CS2R.32 R2, SR_CgaSize ;  /* 0x0000000000027805 */ /* 0x000fca0000008a00 */
[----:B------:R-:W-:-:S06]  /*1160*/  IMAD R2, R2, -0xa0, RZ ;  /* 0xffffff6002027824 */ /* 0x000fcc00078e02ff */
[----:B------:R-:W3:Y:S08]  /*1170*/  LDC R2, c[0x0][R2+0x2a0] ;  /* 0x0000a80002027b82 */ /* 0x000ef00000000800 */
[----:B------:R-:W3:Y:S01]  /*1180*/  LDC R40, c[0x0][0xb24] ;  /* 0x0002c900ff287b82 */ /* 0x000ee20000000800 */
[----:B-1----:R-:W-:-:S07]  /*1190*/  I2FP.F32.U32 R90, R15 ;  /* 0x0000000f005a7245 */ /* 0x002fce0000201000 */
[----:B------:R-:W1:Y:S01]  /*11a0*/  S2UR UR36, SR_CTAID.Z ;  /* 0x00000000002479c3 */ /* 0x000e620000002700 */
[----:B--2---:R-:W-:Y:S01]  /*11b0*/  ISETP.GE.AND P0, PT, R11, 0x1, PT ;  /* 0x000000010b00780c */ /* 0x004fe20003f06270 */
[----:B----4-:R-:W-:Y:S01]  /*11c0*/  IMAD.MOV.U32 R14, RZ, RZ, R9 ;  /* 0x000000ffff0e7224 */ /* 0x010fe200078e0009 */
[----:B------:R-:W-:Y:S01]  /*11d0*/  I2FP.F32.U32 R91, R9 ;  /* 0x00000009005b7245 */ /* 0x000fe20000201000 */
[----:B------:R-:W-:Y:S01]  /*11e0*/  FMUL R90, R90, UR6 ;  /* 0x000000065a5a7c20 */ /* 0x000fe20008400000 */
[----:B------:R-:W2:Y:S03]  /*11f0*/  LDCU UR6, c[0x0][0xb30] ;  /* 0x00016600ff0677ac */ /* 0x000ea60008000800 */
[----:B---3--:R-:W-:Y:S02]  /*1200*/  FMUL R91, R91, UR8 ;  /* 0x000000085b5b7c20 */ /* 0x008fe40008400000 */
[----:B------:R-:W3:Y:S08]  /*1210*/  F2I.U32.TRUNC.NTZ R90, R90 ;  /* 0x0000005a005a7305 */ /* 0x000ef0000020f000 */
[----:B------:R-:W4:Y:S01]  /*1220*/  F2I.U32.TRUNC.NTZ R91, R91 ;  /* 0x0000005b005b7305 */ /* 0x000f22000020f000 */
[----:B--2---:R-:W-:Y:S01]  /*1230*/  UISETP.NE.AND UP3, UPT, UR6, 0x1, UPT ;  /* 0x000000010600788c */ /* 0x004fe2000bf65270 */
[----:B---3--:R-:W-:-:S05]  /*1240*/  IADD3 R90, PT, PT, -R90, RZ, RZ ;  /* 0x000000ff5a5a7210 */ /* 0x008fca0007ffe1ff */
[----:B------:R-:W-:Y:S01]  /*1250*/  IMAD R90, R0, R90, R15 ;  /* 0x0000005a005a7224 */ /* 0x000fe200078e020f */
[----:B------:R-:W-:Y:S01]  /*1260*/  PRMT R0, RZ, 0x7610, R0 ;  /* 0x00007610ff007816 */ /* 0x000fe20000000000 */
[----:B----4-:R-:W-:-:S04]  /*1270*/  IMAD.MOV R91, RZ, RZ, -R91 ;  /* 0x000000ffff5b7224 */ /* 0x010fc800078e0a5b */
[----:B------:R-:W-:Y:S01]  /*1280*/  IMAD R91, R2, R91, R9 ;  /* 0x0000005b025b7224 */ /* 0x000fe200078e0209 */
[----:B-1----:R-:W-:Y:S06]  /*1290*/  BRA.U UP4, `(.L_x_18) ;  /* 0x0000000104247547 */ /* 0x002fec000b800000 */
[----:B------:R-:W-:Y:S01]  /*12a0*/  ISETP.NE.AND P1, PT, R90, RZ, PT ;  /* 0x000000ff5a00720c */ /* 0x000fe20003f25270 */
[----:B------:R-:W-:Y:S01]  /*12b0*/  IMAD.MOV.U32 R0, RZ, RZ, 0x3 ;  /* 0x00000003ff007424 */ /* 0x000fe200078e00ff */
[C---:B------:R-:W-:Y:S02]  /*12c0*/  LOP3.LUT R2, R91.reuse, 0xfffffffe, RZ, 0xc0, !PT ;  /* 0xfffffffe5b027812 */ /* 0x040fe400078ec0ff */
[----:B------:R-:W-:Y:S02]  /*12d0*/  ISETP.LT.U32.OR P1, PT, R91, 0x2, !P1 ;  /* 0x000000025b00780c */ /* 0x000fe40004f21470 */
[----:B------:R-:W-:Y:S02]  /*12e0*/  SHF.L.U32 R0, R0, R2, RZ ;  /* 0x0000000200007219 */ /* 0x000fe400000006ff */
[----:B------:R-:W-:Y:S02]  /*12f0*/  SEL R4, RZ, 0x1, !P1 ;  /* 0x00000001ff047807 */ /* 0x000fe40004800000 */
[----:B------:R-:W-:-:S05]  /*1300*/  SEL R3, RZ, 0x2, !P1 ;  /* 0x00000002ff037807 */ /* 0x000fca0004800000 */
[----:B------:R-:W-:-:S05]  /*1310*/  IMAD.IADD R3, R4, 0x1, R3 ;  /* 0x0000000104037824 */ /* 0x000fca00078e0203 */
[----:B------:R-:W-:Y:S02]  /*1320*/  PRMT R8, R3, 0x7610, R8 ;  /* 0x0000761003087816 */ /* 0x000fe40000000008 */
.L_x_18:
[----:B------:R-:W-:Y:S05]  /*1330*/  @!P0 BRA `(.L_x_19) ;  /* 0x0000000000b88947 */ /* 0x000fea0003800000 */
[----:B------:R-:W1:Y:S01]  /*1340*/  LDC.64 R4, c[0x0][0xb18] ;  /* 0x0002c600ff047b82 */ /* 0x000e620000000a00 */
[----:B------:R-:W-:-:S07]  /*1350*/  ISETP.NE.AND P0, PT, R11, 0x1, PT ;  /* 0x000000010b00780c */ /* 0x000fce0003f05270 */
[----:B------:R-:W2:Y:S08]  /*1360*/  LDC R14, c[0x0][0xb0c] ;  /* 0x0002c300ff0e7b82 */ /* 0x000eb00000000800 */
[----:B------:R-:W3:Y:S08]  /*1370*/  LDC R16, c[0x0][0x370] ;  /* 0x0000dc00ff107b82 */ /* 0x000ef00000000800 */
[----:B------:R-:W4:Y:S01]  /*1380*/  LDC R13, c[0x0][0x374] ;  /* 0x0000dd00ff0d7b82 */ /* 0x000f220000000800 */
[----:B-1----:R-:W-:-:S07]  /*1390*/  ISETP.NE.AND P1, PT, R4, 0x1, PT ;  /* 0x000000010400780c */ /* 0x002fce0003f25270 */
[----:B------:R-:W3:Y:S01]  /*13a0*/  LDC.64 R6, c[0x0][0xb10] ;  /* 0x0002c400ff067b82 */ /* 0x000ee20000000a00 */
[----:B--2---:R-:W-:-:S07]  /*13b0*/  ISETP.NE.AND P2, PT, R14, 0x1, PT ;  /* 0x000000010e00780c */ /* 0x004fce0003f45270 */
[----:B------:R-:W1:Y:S08]  /*13c0*/  LDC R12, c[0x0][0xb20] ;  /* 0x0002c800ff0c7b82 */ /* 0x000e700000000800 */
[----:B------:R-:W2:Y:S01]  /*13d0*/  LDC.64 R2, c[0x0][0xb28] ;  /* 0x0002ca00ff027b82 */ /* 0x000ea20000000a00 */
[----:B----4-:R-:W-:-:S04]  /*13e0*/  IMAD.HI.U32 R17, R13, R5, RZ ;  /* 0x000000050d117227 */ /* 0x010fc800078e00ff */
[----:B------:R-:W-:-:S04]  /*13f0*/  IMAD.HI.U32 R5, R15, R5, RZ ;  /* 0x000000050f057227 */ /* 0x000fc800078e00ff */
[----:B---3--:R-:W-:-:S05]  /*1400*/  IMAD.HI.U32 R18, R16, R6, RZ ;  /* 0x0000000610127227 */ /* 0x008fca00078e00ff */
[-C--:B------:R-:W-:Y:S01]  /*1410*/  @P2 SHF.R.U32.HI R16, RZ, R7.reuse, R18 ;  /* 0x00000007ff102219 */ /* 0x080fe20000011612 */
[----:B------:R-:W-:Y:S01]  /*1420*/  IMAD.HI.U32 R18, R9, R6, RZ ;  /* 0x0000000609127227 */ /* 0x000fe200078e00ff */
[-C--:B-1----:R-:W-:Y:S02]  /*1430*/  @P1 SHF.R.U32.HI R13, RZ, R12.reuse, R17 ;  /* 0x0000000cff0d1219 */ /* 0x082fe40000011611 */
[----:B------:R-:W-:Y:S02]  /*1440*/  SHF.R.U32.HI R5, RZ, R12, R5 ;  /* 0x0000000cff057219 */ /* 0x000fe40000011605 */
[----:B------:R-:W-:Y:S02]  /*1450*/  SHF.R.U32.HI R18, RZ, R7, R18 ;  /* 0x00000007ff127219 */ /* 0x000fe40000011612 */
[----:B------:R-:W-:Y:S01]  /*1460*/  SEL R5, R15, R5, !P1 ;  /* 0x000000050f057207 */ /* 0x000fe20004800000 */
[----:B--2---:R-:W-:Y:S01]  /*1470*/  IMAD.HI.U32 R17, R13, R2, RZ ;  /* 0x000000020d117227 */ /* 0x004fe200078e00ff */
[----:B------:R-:W-:-:S03]  /*1480*/  SEL R18, R9, R18, !P2 ;  /* 0x0000001209127207 */ /* 0x000fc60005000000 */
[----:B------:R-:W-:Y:S01]  /*1490*/  IMAD.HI.U32 R6, R16, R2, RZ ;  /* 0x0000000210067227 */ /* 0x000fe200078e00ff */
[----:B------:R-:W-:-:S04]  /*14a0*/  @P0 SHF.R.U32.HI R13, RZ, R3, R17 ;  /* 0x00000003ff0d0219 */ /* 0x000fc80000011611 */
[----:B------:R-:W-:Y:S01]  /*14b0*/  @P0 SHF.R.U32.HI R16, RZ, R3, R6 ;  /* 0x00000003ff100219 */ /* 0x000fe20000011606 */
[----:B------:R-:W-:-:S04]  /*14c0*/  IMAD R13, R13, R11, RZ ;  /* 0x0000000b0d0d7224 */ /* 0x000fc800078e02ff */
[----:B------:R-:W-:Y:S01]  /*14d0*/  IMAD R6, R16, R11, RZ ;  /* 0x0000000b10067224 */ /* 0x000fe200078e02ff */
[----:B------:R-:W-:-:S04]  /*14e0*/  ISETP.GE.AND P1, PT, R5, R13, PT ;  /* 0x0000000d0500720c */ /* 0x000fc80003f26270 */
[----:B------:R-:W-:Y:S01]  /*14f0*/  ISETP.GE.OR P1, PT, R18, R6, P1 ;  /* 0x000000061200720c */ /* 0x000fe20000f26670 */
[----:B------:R-:W-:-:S05]  /*1500*/  IMAD.HI.U32 R6, R5, R2, RZ ;  /* 0x0000000205067227 */ /* 0x000fca00078e00ff */
[----:B------:R-:W-:-:S04]  /*1510*/  SHF.R.U32.HI R6, RZ, R3, R6 ;  /* 0x00000003ff067219 */ /* 0x000fc80000011606 */
[----:B------:R-:W-:-:S03]  /*1520*/  SEL R6, R5, R6, !P0 ;  /* 0x0000000605067207 */ /* 0x000fc60004000000 */
[----:B------:R-:W-:Y:S01]  /*1530*/  @!P1 IMAD.HI.U32 R7, R18, R2, RZ ;  /* 0x0000000212079227 */ /* 0x000fe200078e00ff */
[----:B------:R-:W-:-:S04]  /*1540*/  IADD3 R2, PT, PT, -R6, RZ, RZ ;  /* 0x000000ff06027210 */ /* 0x000fc80007ffe1ff */
[----:B------:R-:W-:Y:S01]  /*1550*/  @!P1 SHF.R.U32.HI R3, RZ, R3, R7 ;  /* 0x00000003ff039219 */ /* 0x000fe20000011607 */
[----:B------:R-:W-:Y:S01]  /*1560*/  IMAD R2, R11, R2, R5 ;  /* 0x000000020b027224 */ /* 0x000fe200078e0205 */
[----:B------:R-:W-:Y:S02]  /*1570*/  IADD3 R7, PT, PT, -R5, RZ, RZ ;  /* 0x000000ff05077210 */ /* 0x000fe40007ffe1ff */
[----:B------:R-:W-:-:S03]  /*1580*/  @!P1 SEL R3, R18, R3, !P0 ;  /* 0x0000000312039207 */ /* 0x000fc60004000000 */
[----:B------:R-:W-:Y:S02]  /*1590*/  IMAD R7, R4, R7, R15 ;  /* 0x0000000704077224 */ /* 0x000fe400078e020f */
[--C-:B------:R-:W-:Y:S02]  /*15a0*/  @!P1 IMAD.IADD R6, R6, 0x1, -R3.reuse ;  /* 0x0000000106069824 */ /* 0x100fe400078e0a03 */
[----:B------:R-:W-:Y:S01]  /*15b0*/  @!P1 IMAD R3, R2, R16, R3 ;  /* 0x0000001002039224 */ /* 0x000fe200078e0203 */
[----:B------:R-:W-:Y:S01]  /*15c0*/  IADD3 R2, PT, PT, -R18, RZ, RZ ;  /* 0x000000ff12027210 */ /* 0x000fe20007ffe1ff */
[----:B------:R-:W-:Y:S02]  /*15d0*/  @!P1 IMAD R5, R6, R11, R18 ;  /* 0x0000000b06059224 */ /* 0x000fe400078e0212 */
[----:B------:R-:W-:Y:S02]  /*15e0*/  @!P1 IMAD.MOV.U32 R18, RZ, RZ, R3 ;  /* 0x000000ffff129224 */ /* 0x000fe400078e0003 */
[----:B------:R-:W-:-:S02]  /*15f0*/  IMAD R2, R14, R2, R9 ;  /* 0x000000020e027224 */ /* 0x000fc400078e0209 */
[----:B------:R-:W-:Y:S02]  /*1600*/  IMAD R15, R5, R4, R7 ;  /* 0x00000004050f7224 */ /* 0x000fe400078e0207 */
[----:B------:R-:W-:Y:S02]  /*1610*/  IMAD R14, R18, R14, R2 ;  /* 0x0000000e120e7224 */ /* 0x000fe400078e0202 */
.L_x_19:
[----:B------:R-:W-:Y:S05]  /*1620*/  BRA.U UP3, `(.L_x_20) ;  /* 0x0000000103407547 */ /* 0x000fea000b800000 */
[----:B------:R-:W1:Y:S08]  /*1630*/  LDC.64 R4, c[0x0][0xb10] ;  /* 0x0002c400ff047b82 */ /* 0x000e700000000a00 */
[----:B------:R-:W2:Y:S08]  /*1640*/  LDC.64 R2, c[0x0][0xb18] ;  /* 0x0002c600ff027b82 */ /* 0x000eb00000000a00 */
[----:B------:R-:W3:Y:S08]  /*1650*/  LDC R6, c[0x0][0xb20] ;  /* 0x0002c800ff067b82 */ /* 0x000ef00000000800 */
[----:B------:R-:W4:Y:S01]  /*1660*/  LDC R7, c[0x0][0xb0c] ;  /* 0x0002c300ff077b82 */ /* 0x000f220000000800 */
[----:B-1----:R-:W-:-:S05]  /*1670*/  IMAD.HI.U32 R4, R14, R4, RZ ;  /* 0x000000040e047227 */ /* 0x002fca00078e00ff */
[----:B------:R-:W-:Y:S01]  /*1680*/  SHF.R.U32.HI R4, RZ, R5, R4 ;  /* 0x00000005ff047219 */ /* 0x000fe20000011604 */
[----:B--2---:R-:W-:Y:S01]  /*1690*/  IMAD.HI.U32 R3, R15, R3, RZ ;  /* 0x000000030f037227 */ /* 0x004fe200078e00ff */
[----:B------:R-:W-:-:S04]  /*16a0*/  ISETP.NE.AND P0, PT, R2, 0x1, PT ;  /* 0x000000010200780c */ /* 0x000fc80003f05270 */
[----:B---3--:R-:W-:-:S04]  /*16b0*/  SHF.R.U32.HI R3, RZ, R6, R3 ;  /* 0x00000006ff037219 */ /* 0x008fc80000011603 */
[----:B------:R-:W-:Y:S02]  /*16c0*/  SEL R3, R15, R3, !P0 ;  /* 0x000000030f037207 */ /* 0x000fe40004000000 */
[----:B----4-:R-:W-:-:S04]  /*16d0*/  ISETP.NE.AND P1, PT, R7, 0x1, PT ;  /* 0x000000010700780c */ /* 0x010fc80003f25270 */
[----:B------:R-:W-:-:S05]  /*16e0*/  SEL R5, R14, R4, !P1 ;  /* 0x000000040e057207 */ /* 0x000fca0004800000 */
[----:B------:R-:W-:Y:S02]  /*16f0*/  IMAD.IADD R4, R3, 0x1, -R5 ;  /* 0x0000000103047824 */ /* 0x000fe400078e0a05 */
[----:B------:R-:W-:Y:S02]  /*1700*/  IMAD.IADD R3, R5, 0x1, -R3 ;  /* 0x0000000105037824 */ /* 0x000fe400078e0a03 */
[----:B------:R-:W-:Y:S02]  /*1710*/  IMAD R14, R4, R7, R14 ;  /* 0x00000007040e7224 */ /* 0x000fe400078e020e */
[----:B------:R-:W-:Y:S02]  /*1720*/  IMAD R15, R3, R2, R15 ;  /* 0x00000002030f7224 */ /* 0x000fe400078e020f */
.L_x_20:
[----:B------:R-:W-:Y:S05]  /*1730*/  BRA.U !UP1, `(.L_x_21) ;  /* 0x00000001090c7547 */ /* 0x000fea000b800000 */
[----:B------:R-:W-:Y:S01]  /*1740*/  UCGABAR_WAIT ;  /* 0x0000000000007dc7 */ /* 0x000fe20008000000 */
[----:B------:R-:W-:Y:S01]  /*1750*/  CCTL.IVALL ;  /* 0x00000000ff00798f */ /* 0x000fe20002000000 */
[----:B------:R-:W-:Y:S05]  /*1760*/  BRA `(.L_x_22) ;  /* 0x0000000000047947 */ /* 0x000fea0003800000 */
.L_x_21:
[----:B------:R-:W-:Y:S06]  /*1770*/  BAR.SYNC.DEFER_BLOCKING 0x0 ;  /* 0x0000000000007b1d */ /* 0x000fec0000010000 */
.L_x_22:
[----:B------:R-:W-:Y:S05]  /*1780*/  BRA.U UP2, `(.L_x_23) ;  /* 0x0000001902f47547 */ /* 0x000fea000b800000 */
[----:B------:R-:W1:Y:S01]  /*1790*/  LDCU UR15, c[0x0][0x38c] ;  /* 0x00007180ff0f77ac */ /* 0x000e620008000800 */
[----:B------:R-:W2:Y:S01]  /*17a0*/  LDC R8, c[0x0][0x370] ;  /* 0x0000dc00ff087b82 */ /* 0x000ea20000000800 */
[C---:B------:R-:W-:Y:S01]  /*17b0*/  IMAD.SHL.U32 R19, R9.reuse, 0x20, RZ ;  /* 0x0000002009137824 */ /* 0x040fe200078e00ff */
[----:B------:R-:W-:Y:S01]  /*17c0*/  PLOP3.LUT P1, PT, PT, PT, UP5, 0x80, 0x8 ;  /* 0x000000000008781c */ /* 0x000fe20003f2f058 */
[----:B------:R-:W-:Y:S01]  /*17d0*/  UISETP.NE.AND UP1, UPT, UR10, URZ, UPT ;  /* 0x000000ff0a00728c */ /* 0x000fe2000bf25270 */
[----:B------:R-:W-:Y:S01]  /*17e0*/  ISETP.NE.AND P4, PT, R10, RZ, P5 ;  /* 0x000000ff0a00720c */ /* 0x000fe20002f85270 */
[----:B------:R-:W-:Y:S01]  /*17f0*/  IMAD.SHL.U32 R18, R9, 0x80, RZ ;  /* 0x0000008009127824 */ /* 0x000fe200078e00ff */
[----:B------:R-:W-:Y:S01]  /*1800*/  PLOP3.LUT P1, PT, P1, PT, PT, 0x8, 0x80 ;  /* 0x000000000080781c */ /* 0x000fe20000f2e170 */
[----:B------:R-:W-:Y:S01]  /*1810*/  IMAD.MOV.U32 R17, RZ, RZ, 0x1 ;  /* 0x00000001ff117424 */ /* 0x000fe200078e00ff */
[----:B------:R-:W3:Y:S01]  /*1820*/  LDC R0, c[0x0][0x374] ;  /* 0x0000dd00ff007b82 */ /* 0x000ee20000000800 */
[----:B------:R-:W-:Y:S01]  /*1830*/  IMAD.MOV.U32 R16, RZ, RZ, RZ ;  /* 0x000000ffff107224 */ /* 0x000fe200078e00ff */
[----:B------:R-:W-:Y:S01]  /*1840*/  CS2R R12, SRZ ;  /* 0x00000000000c7805 */ /* 0x000fe2000001ff00 */
[----:B------:R-:W-:Y:S01]  /*1850*/  IMAD.MOV.U32 R11, RZ, RZ, 0x1 ;  /* 0x00000001ff0b7424 */ /* 0x000fe200078e00ff */
[----:B------:R-:W-:Y:S01]  /*1860*/  LOP3.LUT R19, R19, 0x20, RZ, 0xc0, !PT ;  /* 0x0000002013137812 */ /* 0x000fe200078ec0ff */
[----:B------:R-:W4:Y:S01]  /*1870*/  LDCU.64 UR24, c[0x0][0x348] ;  /* 0x00006900ff1877ac */ /* 0x000f220008000a00 */
[----:B-1----:R-:W-:-:S02]  /*1880*/  UIADD3 UR4, UPT, UPT, UR15, 0x1f, URZ ;  /* 0x0000001f0f047890 */ /* 0x002fc4000fffe0ff */
[----:B------:R-:W-:Y:S02]  /*1890*/  USEL UR7, UR7, 0x2, UP1 ;  /* 0x0000000207077887 */ /* 0x000fe40008800000 */
[----:B------:R-:W-:Y:S01]  /*18a0*/  USHF.R.S32.HI UR22, URZ, 0x1f, UR4 ;  /* 0x0000001fff167899 */ /* 0x000fe20008011404 */
[----:B------:R-:W-:-:S03]  /*18b0*/  UMOV UR13, URZ ;  /* 0x000000ff000d7c82 */ /* 0x000fc60008000000 */
[----:B------:R-:W-:Y:S02]  /*18c0*/  ULEA.HI UR22, UR22, UR4, URZ, 0x5 ;  /* 0x0000000416167291 */ /* 0x000fe4000f8f28ff */
[----:B------:R-:W-:Y:S02]  /*18d0*/  UIADD3 UR4, UPT, UPT, UR15, -0x1, URZ ;  /* 0xffffffff0f047890 */ /* 0x000fe4000fffe0ff */
[----:B------:R-:W-:Y:S02]  /*18e0*/  USHF.R.S32.HI UR22, URZ, 0x5, UR22 ;  /* 0x00000005ff167899 */ /* 0x000fe40008011416 */
[----:B------:R-:W-:Y:S02]  /*18f0*/  UISETP.GE.U32.AND UP2, UPT, UR4, -0x3f, UPT ;  /* 0xffffffc10400788c */ /* 0x000fe4000bf46070 */
[----:B------:R-:W-:Y:S02]  /*1900*/  UISETP.LT.U32.AND UP0, UPT, UR22, 0x14, UPT ;  /* 0x000000141600788c */ /* 0x000fe4000bf01070 */
[----:B------:R-:W-:-:S02]  /*1910*/  UIADD3 UR15, UPT, UPT, UR15, 0x3e, URZ ;  /* 0x0000003e0f0f7890 */ /* 0x000fc4000fffe0ff */
[----:B------:R-:W-:-:S04]  /*1920*/  USEL UR21, UR22, 0x14, UP0 ;  /* 0x0000001416157887 */ /* 0x000fc80008000000 */
[----:B------:R-:W-:Y:S02]  /*1930*/  UIADD3 UR6, UPT, UPT, UR21, -0x1, URZ ;  /* 0xffffffff15067890 */ /* 0x000fe4000fffe0ff */
[----:B------:R-:W-:Y:S02]  /*1940*/  @UP2 UIADD3 UR6, UPT, UPT, UR21, URZ, URZ ;  /* 0x000000ff15062290 */ /* 0x000fe4000fffe0ff */
[----:B------:R-:W-:Y:S02]  /*1950*/  UIADD3 UR14, UPT, UPT, UR22, -UR21, URZ ;  /* 0x80000015160e7290 */ /* 0x000fe4000fffe0ff */
[----:B------:R-:W-:Y:S02]  /*1960*/  UIADD3 UR5, UPT, UPT, UR6, 0x1, URZ ;  /* 0x0000000106057890 */ /* 0x000fe4000fffe0ff */
[----:B--2-4-:R-:W-:-:S12]  /*1970*/  UIADD3 UR6, UPT, UPT, -UR6, URZ, URZ ;  /* 0x000000ff06067290 */ /* 0x014fd8000fffe1ff */
.L_x_43:
[----:B------:R-:W-:Y:S01]  /*1980*/  UISETP.NE.AND UP0, UPT, UR37, URZ, UPT ;  /* 0x000000ff2500728c */ /* 0x000fe2000bf05270 */
[----:B------:R-:W1:Y:S08]  /*1990*/  S2UR UR37, SR_CgaCtaId ;  /* 0x00000000002579c3 */ /* 0x000e700000008800 */
[----:B------:R-:W-:Y:S05]  /*19a0*/  BRA.U UP0, `(.L_x_24) ;  /* 0x0000000100347547 */ /* 0x000fea000b800000 */
[----:B------:R-:W2:Y:S01]  /*19b0*/  S2R R2, SR_CgaCtaId ;  /* 0x0000000000027919 */ /* 0x000ea20000008800 */
[----:B------:R-:W-:-:S04]  /*19c0*/  MOV R3, 0x400 ;  /* 0x0000040000037802 */ /* 0x000fc80000000f00 */
[----:B--2---:R-:W-:Y:S02]  /*19d0*/  LEA R2, R2, R3, 0x18 ;  /* 0x0000000302027211 */ /* 0x004fe400078ec0ff */
[----:B------:R-:W-:-:S03]  /*19e0*/  SHF.L.U32 R3, R11, 0x1f, RZ ;  /* 0x0000001f0b037819 */ /* 0x000fc600000006ff */
[----:B------:R-:W-:-:S04]  /*19f0*/  IMAD R2, R12, 0x8, R2 ;  /* 0x000000080c027824 */ /* 0x000fc800078e0202 */
[----:B------:R-:W2:Y:S02]  /*1a00*/  SYNCS.PHASECHK.TRANS64.TRYWAIT P0, [R2+URZ+0x1f0], R3 ;  /* 0x0001f003020075a7 */ /* 0x000ea400080011ff */
[----:B--2---:R-:W-:Y:S05]  /*1a10*/  @!P0 BRA `(.L_x_25) ;  /* 0x0000006c00148947 */ /* 0x004fea0003800000 */
.L_x_150:
[----:B------:R-:W-:Y:S01]  /*1a20*/  VIADD R12, R12, 0x1 ;  /* 0x000000010c0c7836 */ /* 0x000fe20000000000 */
[----:B------:R2:W-:Y:S04]  /*1a30*/  SYNCS.ARRIVE.TRANS64.A1T0 RZ, [R2+URZ+0x1e0], RZ ;  /* 0x0001e0ff02ff79a7 */ /* 0x0005e800081000ff */
[----:B------:R-:W-:-:S04]  /*1a40*/  ISETP.NE.AND P0, PT, R12, 0x2, PT ;  /* 0x000000020c00780c */ /* 0x000fc80003f05270 */
[----:B------:R-:W-:Y:S02]  /*1a50*/  SEL R12, R12, RZ, P0 ;  /* 0x000000ff0c0c7207 */ /* 0x000fe40000000000 */
[----:B--2---:R-:W-:-:S04]  /*1a60*/  SEL R2, RZ, 0x1, P0 ;  /* 0x00000001ff027807 */ /* 0x004fc80000000000 */
[----:B------:R-:W-:-:S07]  /*1a70*/  LOP3.LUT R11, R11, R2, RZ, 0x3c, !PT ;  /* 0x000000020b0b7212 */ /* 0x000fce00078e3cff */
.L_x_24:
[----:B------:R-:W-:Y:S01]  /*1a80*/  UMOV UR4, 0x400 ;  /* 0x0000040000047882 */ /* 0x000fe20000000000 */
[----:B------:R-:W-:Y:S01]  /*1a90*/  SHF.L.U32 R2, R17, 0x1f, RZ ;  /* 0x0000001f11027819 */ /* 0x000fe200000006ff */
[----:B-1----:R-:W-:Y:S01]  /*1aa0*/  ULEA UR4, UR37, UR4, 0x18 ;  /* 0x0000000425047291 */ /* 0x002fe2000f8ec0ff */
[----:B------:R-:W-:Y:S01]  /*1ab0*/  R2UR UR35, R18 ;  /* 0x00000000122372ca */ /* 0x000fe200000e0000 */
[----:B------:R-:W-:Y:S01]  /*1ac0*/  UISETP.GE.U32.AND UP0, UPT, UR15, 0x3f, UPT ;  /* 0x0000003f0f00788c */ /* 0x000fe2000bf06070 */
[----:B------:R-:W-:Y:S01]  /*1ad0*/  R2UR UR11, R19 ;  /* 0x00000000130b72ca */ /* 0x000fe200000e0000 */
[----:B------:R-:W-:Y:S01]  /*1ae0*/  ULEA UR8, UR13, UR4, 0x3 ;  /* 0x000000040d087291 */ /* 0x000fe2000f8e18ff */
[----:B------:R-:W-:-:S08]  /*1af0*/  UMOV UR23, URZ ;  /* 0x000000ff00177c82 */ /* 0x000fd00008000000 */
[----:B------:R1:W2:Y:S01]  /*1b00*/  SYNCS.PHASECHK.TRANS64.TRYWAIT P0, [UR8+0xa0], R2 ;  /* 0x0000a002ff0075a7 */ /* 0x0002a20008001108 */
[----:B------:R-:W-:-:S13]  /*1b10*/  R2UR UR8, R15 ;  /* 0x000000000f0872ca */ /* 0x000fda00000e0000 */
[----:B------:R-:W-:Y:S01]  /*1b20*/  ULEA UR11, UR8, UR11, 0x6 ;  /* 0x0000000b080b7291 */ /* 0x000fe2000f8e30ff */
[----:B-1----:R-:W-:-:S05]  /*1b30*/  LEA.HI R2, R14, R14, RZ, 0x1 ;  /* 0x0000000e0e027211 */ /* 0x002fca00078f08ff */
[----:B------:R-:W-:-:S05]  /*1b40*/  IMAD.SHL.U32 R2, R2, 0x80, RZ ;  /* 0x0000008002027824 */ /* 0x000fca00078e00ff */
[----:B------:R-:W-:-:S04]  /*1b50*/  LOP3.LUT R2, R2, 0xffffff00, RZ, 0xc0, !PT ;  /* 0xffffff0002027812 */ /* 0x000fc800078ec0ff */
[----:B------:R-:W-:-:S13]  /*1b60*/  R2UR UR9, R2 ;  /* 0x00000000020972ca */ /* 0x000fda00000e0000 */
[----:B------:R-:W-:Y:S01]  /*1b70*/  ULOP3.LUT UR35, UR9, 0x80, UR35, 0xf8, !UPT ;  /* 0x0000008009237892 */ /* 0x000fe2000f8ef823 */
[----:B------:R-:W-:Y:S11]  /*1b80*/  BRA.U !UP0, `(.L_x_26) ;  /* 0x0000000108c07547 */ /* 0x000ff6000b800000 */
[----:B------:R-:W-:Y:S01]  /*1b90*/  UMOV UR16, UR6 ;  /* 0x0000000600107c82 */ /* 0x000fe20008000000 */
[----:B------:R-:W-:Y:S01]  /*1ba0*/  UMOV UR17, UR13 ;  /* 0x0000000d00117c82 */ /* 0x000fe20008000000 */
[----:B------:R-:W-:-:S05]  /*1bb0*/  UMOV UR34, URZ ;  /* 0x000000ff00227c82 */ /* 0x000fca0008000000 */
.L_x_32:
[----:B------:R-:W-:Y:S01]  /*1bc0*/  ULEA UR33, UR17, UR4, 0x3 ;  /* 0x0000000411217291 */ /* 0x000fe2000f8e18ff */
[----:B------:R-:W-:Y:S01]  /*1bd0*/  @P5 MOV R3, 0x5000 ;  /* 0x0000500000035802 */ /* 0x000fe20000000f00 */
[----:B-12-4-:R-:W-:Y:S10]  /*1be0*/  @P0 BRA `(.L_x_27) ;  /* 0x00000000000c0947 */ /* 0x016ff40003800000 */
[----:B------:R-:W-:-:S04]  /*1bf0*/  SHF.L.U32 R4, R17, 0x1f, RZ ;  /* 0x0000001f11047819 */ /* 0x000fc800000006ff */
[----:B------:R-:W1:Y:S02]  /*1c00*/  SYNCS.PHASECHK.TRANS64.TRYWAIT P0, [UR33+0xa0], R4 ;  /* 0x0000a004ff0075a7 */ /* 0x000e640008001121 */
[----:B-1----:R-:W-:Y:S05]  /*1c10*/  @!P0 BRA `(.L_x_28) ;  /* 0x0000006800a88947 */ /* 0x002fea0003800000 */
.L_x_27:
[----:B------:R2:W-:Y:S01]  /*1c20*/  @P5 SYNCS.ARRIVE.TRANS64 RZ, [UR33], R3 ;  /* 0x00000003ffff59a7 */ /* 0x0005e20008000021 */
[----:B------:R-:W-:Y:S02]  /*1c30*/  ULOP3.LUT UR8, UR7, 0x2, URZ, 0xfc, !UPT ;  /* 0x0000000207087892 */ /* 0x000fe4000f8efcff */
[----:B------:R-:W-:Y:S02]  /*1c40*/  UIADD3 UR16, UPT, UPT, UR16, 0x1, URZ ;  /* 0x0000000110107890 */ /* 0x000fe4000fffe0ff */
[----:B------:R-:W-:Y:S02]  /*1c50*/  UISETP.NE.AND UP0, UPT, UR8, 0x2, UPT ;  /* 0x000000020800788c */ /* 0x000fe4000bf05270 */
[----:B------:R-:W-:-:S07]  /*1c60*/  UISETP.NE.AND UP2, UPT, UR16, 0x1, UPT ;  /* 0x000000011000788c */ /* 0x000fce000bf45270 */
[----:B------:R-:W-:Y:S05]  /*1c70*/  BRA.U UP0, `(.L_x_29) ;  /* 0x0000000100047547 */ /* 0x000fea000b800000 */
[----:B------:R-:W-:Y:S05]  /*1c80*/  BPT.TRAP 0x1 ;  /* 0x000000040000795c */ /* 0x000fea0000300000 */
.L_x_29:
[----:B------:R-:W-:Y:S04]  /*1c90*/  BSSY.RECONVERGENT B0, `(.L_x_30) ;  /* 0x0000003000007945 */ /* 0x000fe80003800200 */
[----:B------:R-:W-:Y:S05]  /*1ca0*/  @!P4 BRA `(.L_x_31) ;  /* 0x000000000004c947 */ /* 0x000fea0003800000 */
[----:B------:R-:W-:Y:S05]  /*1cb0*/  BPT.TRAP 0x1 ;  /* 0x000000040000795c */ /* 0x000fea0000300000 */
.L_x_31:
[----:B------:R-:W-:Y:S05]  /*1cc0*/  BSYNC.RECONVERGENT B0 ;  /* 0x0000000000007941 */ /* 0x000fea0003800200 */
.L_x_30:
[----:B------:R-:W-:Y:S02]  /*1cd0*/  UIADD3 UR13, UPT, UPT, UR17, 0x1, URZ ;  /* 0x00000001110d7890 */ /* 0x000fe4000fffe0ff */
[----:B------:R-:W-:Y:S02]  /*1ce0*/  ULEA UR32, UR17, UR4, 0xd ;  /* 0x0000000411207291 */ /* 0x000fe4000f8e68ff */
[----:B------:R-:W-:Y:S02]  /*1cf0*/  UISETP.NE.AND UP0, UPT, UR13, 0x14, UPT ;  /* 0x000000140d00788c */ /* 0x000fe4000bf05270 */
[----:B------:R-:W-:Y:S02]  /*1d00*/  UIADD3 UR28, UP1, UPT, UR24, 0x80, URZ ;  /* 0x00000080181c7890 */ /* 0x000fe4000ff3e0ff */
[----:B------:R-:W-:Y:S02]  /*1d10*/  USEL UR9, URZ, 0x1, UP0 ;  /* 0x00000001ff097887 */ /* 0x000fe40008000000 */
[----:B------:R-:W-:-:S02]  /*1d20*/  USEL UR13, UR13, URZ, UP0 ;  /* 0x000000ff0d0d7287 */ /* 0x000fc40008000000 */
[----:B------:R-:W-:Y:S02]  /*1d30*/  UIADD3 UR26, UP0, UPT, UR24, 0x180, URZ ;  /* 0x00000180181a7890 */ /* 0x000fe4000ff1e0ff */
[----:B------:R-:W-:Y:S01]  /*1d40*/  ULEA UR8, UR13, UR4, 0x3 ;  /* 0x000000040d087291 */ /* 0x000fe2000f8e18ff */
[----:B------:R-:W-:Y:S01]  /*1d50*/  LOP3.LUT R17, R17, UR9, RZ, 0x3c, !PT ;  /* 0x0000000911117c12 */ /* 0x000fe2000f8e3cff */
[----:B------:R-:W-:Y:S02]  /*1d60*/  ULOP3.LUT UR33, UR33, 0xfefffff8, URZ, 0xc0, !UPT ;  /* 0xfefffff821217892 */ /* 0x000fe4000f8ec0ff */
[----:B------:R-:W-:Y:S01]  /*1d70*/  UIADD3.X UR29, UPT, UPT, URZ, UR25, URZ, UP1, !UPT ;  /* 0x00000019ff1d7290 */ /* 0x000fe20008ffe4ff */
[----:B-1----:R-:W-:Y:S01]  /*1d80*/  SHF.L.U32 R2, R17, 0x1f, RZ ;  /* 0x0000001f11027819 */ /* 0x002fe200000006ff */
[----:B------:R-:W-:Y:S02]  /*1d90*/  UIADD3 UR32, UPT, UPT, UR32, 0x6600, URZ ;  /* 0x0000660020207890 */ /* 0x000fe4000fffe0ff */
[----:B------:R-:W-:Y:S01]  /*1da0*/  UIADD3.X UR27, UPT, UPT, URZ, UR25, URZ, UP0, !UPT ;  /* 0x00000019ff1b7290 */ /* 0x000fe200087fe4ff */
[----:B------:R1:W4:Y:S01]  /*1db0*/  SYNCS.PHASECHK.TRANS64.TRYWAIT P0, [UR8+0xa0], R2 ;  /* 0x0000a002ff0075a7 */ /* 0x0003220008001108 */
[----:B------:R-:W-:Y:S01]  /*1dc0*/  ULEA UR8, UR17, UR4, 0xb ;  /* 0x0000000411087291 */ /* 0x000fe2000f8e58ff */
[----:B------:R-:W-:Y:S01]  /*1dd0*/  UMOV UR18, 0x0 ;  /* 0x0000000000127882 */ /* 0x000fe20000000000 */
[----:B------:R-:W-:-:S02]  /*1de0*/  UMOV UR19, 0x10000000 ;  /* 0x1000000000137882 */ /* 0x000fc40000000000 */
[----:B------:R-:W-:Y:S01]  /*1df0*/  UIADD3 UR8, UPT, UPT, UR8, 0x2e600, URZ ;  /* 0x0002e60008087890 */ /* 0x000fe2000fffe0ff */
[----:B------:R2:W-:Y:S01]  /*1e00*/  UTMALDG.3D.2CTA [UR32], [UR28], desc[UR18] ;  /* 0x000012201c0075b4 */ /* 0x0005e20008211000 */
[----:B------:R-:W-:Y:S01]  /*1e10*/  UMOV UR10, UR34 ;  /* 0x00000022000a7c82 */ /* 0x000fe20008000000 */
[----:B------:R-:W-:Y:S01]  /*1e20*/  UMOV UR12, UR36 ;  /* 0x00000024000c7c82 */ /* 0x000fe20008000000 */
[----:B------:R-:W-:Y:S01]  /*1e30*/  UMOV UR9, UR33 ;  /* 0x0000002100097c82 */ /* 0x000fe20008000000 */
[----:B------:R-:W-:Y:S01]  /*1e40*/  UMOV UR23, UR5 ;  /* 0x0000000500177c82 */ /* 0x000fe20008000000 */
[----:B------:R-:W-:-:S03]  /*1e50*/  UMOV UR17, UR13 ;  /* 0x0000000d00117c82 */ /* 0x000fc60008000000 */
[----:B------:R1:W-:Y:S01]  /*1e60*/  UTMALDG.3D.2CTA [UR8], [UR26], desc[UR18] ;  /* 0x000012081a0075b4 */ /* 0x0003e20008211000 */
[----:B--2---:R-:W-:Y:S01]  /*1e70*/  UIADD3 UR34, UPT, UPT, UR34, 0x20, URZ ;  /* 0x0000002022227890 */ /* 0x004fe2000fffe0ff */
[----:B------:R-:W-:Y:S11]  /*1e80*/  BRA.U UP2, `(.L_x_32) ;  /* 0xfffffffd024c7547 */ /* 0x000ff6000b83ffff */
.L_x_26:
[----:B-1----:R-:W-:Y:S01]  /*1e90*/  ULEA UR8, UR13, UR4, 0x3 ;  /* 0x000000040d087291 */ /* 0x002fe2000f8e18ff */
[----:B------:R-:W-:Y:S01]  /*1ea0*/  SHF.L.U32 R2, R17, 0x1f, RZ ;  /* 0x0000001f11027819 */ /* 0x000fe200000006ff */
[----:B------:R-:W-:Y:S01]  /*1eb0*/  @!P1 SYNCS.ARRIVE.TRANS64.A1T0 RZ, [UR4+0x178], RZ ;  /* 0x000178ffffff99a7 */ /* 0x000fe20008100004 */
[----:B------:R-:W-:-:S06]  /*1ec0*/  UISETP.GT.AND UP0, UPT, UR22, UR21, UPT ;  /* 0x000000151600728c */ /* 0x000fcc000bf04270 */
[----:B--2-4-:R1:W2:Y:S03]  /*1ed0*/  SYNCS.PHASECHK.TRANS64.TRYWAIT P0, [UR8+0xa0], R2 ;  /* 0x0000a002ff0075a7 */ /* 0x0142a60008001108 */
[----:B------:R-:W-:Y:S05]  /*1ee0*/  BRA.U !UP0, `(.L_x_33) ;  /* 0x0000000108c07547 */ /* 0x000fea000b800000 */
[----:B------:R-:W-:Y:S01]  /*1ef0*/  UIADD3 UR26, UPT, UPT, UR14, UR23, URZ ;  /* 0x000000170e1a7290 */ /* 0x000fe2000fffe0ff */
[----:B------:R-:W-:-:S11]  /*1f00*/  UMOV UR27, UR13 ;  /* 0x0000000d001b7c82 */ /* 0x000fd60008000000 */
.L_x_39:
[----:B------:R-:W-:Y:S01]  /*1f10*/  ULEA UR17, UR27, UR4, 0x3 ;  /* 0x000000041b117291 */ /* 0x000fe2000f8e18ff */
[----:B--2---:R-:W-:Y:S01]  /*1f20*/  @P5 MOV R3, 0x5000 ;  /* 0x0000500000035802 */ /* 0x004fe20000000f00 */
[----:B-12---:R-:W-:Y:S10]  /*1f30*/  @P0 BRA `(.L_x_34) ;  /* 0x00000000000c0947 */ /* 0x006ff40003800000 */
[----:B------:R-:W-:-:S04]  /*1f40*/  SHF.L.U32 R4, R17, 0x1f, RZ ;  /* 0x0000001f11047819 */ /* 0x000fc800000006ff */
[----:B------:R-:W2:Y:S02]  /*1f50*/  SYNCS.PHASECHK.TRANS64.TRYWAIT P0, [UR17+0xa0], R4 ;  /* 0x0000a004ff0075a7 */ /* 0x000ea40008001111 */
[----:B--2---:R-:W-:Y:S05]  /*1f60*/  @!P0 BRA `(.L_x_35) ;  /* 0x0000006400ec8947 */ /* 0x004fea0003800000 */
.L_x_34:
[----:B------:R2:W-:Y:S01]  /*1f70*/  @P5 SYNCS.ARRIVE.TRANS64 RZ, [UR17], R3 ;  /* 0x00000003ffff59a7 */ /* 0x0005e20008000011 */
[----:B------:R-:W-:-:S04]  /*1f80*/  ULOP3.LUT UR8, UR7, 0x2, URZ, 0xfc, !UPT ;  /* 0x0000000207087892 */ /* 0x000fc8000f8efcff */
[----:B------:R-:W-:-:S09]  /*1f90*/  UISETP.NE.AND UP0, UPT, UR8, 0x2, UPT ;  /* 0x000000020800788c */ /* 0x000fd2000bf05270 */
[----:B------:R-:W-:Y:S05]  /*1fa0*/  BRA.U UP0, `(.L_x_36) ;  /* 0x0000000100047547 */ /* 0x000fea000b800000 */
[----:B------:R-:W-:Y:S05]  /*1fb0*/  BPT.TRAP 0x1 ;  /* 0x000000040000795c */ /* 0x000fea0000300000 */
.L_x_36:
[----:B------:R-:W-:Y:S04]  /*1fc0*/  BSSY.RECONVERGENT B0, `(.L_x_37) ;  /* 0x0000003000007945 */ /* 0x000fe80003800200 */
[----:B------:R-:W-:Y:S05]  /*1fd0*/  @!P4 BRA `(.L_x_38) ;  /* 0x000000000004c947 */ /* 0x000fea0003800000 */
[----:B------:R-:W-:Y:S05]  /*1fe0*/  BPT.TRAP 0x1 ;  /* 0x000000040000795c */ /* 0x000fea0000300000 */
.L_x_38:
[----:B------:R-:W-:Y:S05]  /*1ff0*/  BSYNC.RECONVERGENT B0 ;  /* 0x0000000000007941 */ /* 0x000fea0003800200 */
.L_x_37:
        /* <DEDUP_REMOVED lines=9> */
[----:B------:R-:W-:Y:S02]  /*2090*/  USHF.L.U32 UR18, UR23, 0x5, URZ ;  /* 0x0000000517127899 */ /* 0x000fe400080006ff */
[----:B------:R-:W-:Y:S01]  /*20a0*/  ULOP3.LUT UR17, UR17, 0xfefffff8, URZ, 0xc0, !UPT ;  /* 0xfefffff811117892 */ /* 0x000fe2000f8ec0ff */
[----:B-1----:R-:W-:Y:S01]  /*20b0*/  SHF.L.U32 R2, R17, 0x1f, RZ ;  /* 0x0000001f11027819 */ /* 0x002fe200000006ff */
[----:B------:R-:W-:Y:S02]  /*20c0*/  UIADD3 UR16, UPT, UPT, UR16, 0x6600, URZ ;  /* 0x0000660010107890 */ /* 0x000fe4000fffe0ff */
[----:B------:R-:W-:Y:S01]  /*20d0*/  UIADD3.X UR33, UPT, UPT, URZ, UR25, URZ, UP1, !UPT ;  /* 0x00000019ff217290 */ /* 0x000fe20008ffe4ff */
[----:B------:R4:W1:Y:S01]  /*20e0*/  SYNCS.PHASECHK.TRANS64.TRYWAIT P0, [UR8+0xa0], R2 ;  /* 0x0000a002ff0075a7 */ /* 0x0008620008001108 */
[----:B------:R-:W-:-:S02]  /*20f0*/  ULEA UR8, UR27, UR4, 0xb ;  /* 0x000000041b087291 */ /* 0x000fc4000f8e58ff */
[----:B------:R-:W-:Y:S02]  /*2100*/  UIADD3.X UR31, UPT, UPT, URZ, UR25, URZ, UP0, !UPT ;  /* 0x00000019ff1f7290 */ /* 0x000fe400087fe4ff */
[----:B------:R-:W-:Y:S01]  /*2110*/  UIADD3 UR8, UPT, UPT, UR8, 0x2e600, URZ ;  /* 0x0002e60008087890 */ /* 0x000fe2000fffe0ff */
[----:B------:R-:W-:Y:S01]  /*2120*/  UMOV UR28, 0x0 ;  /* 0x00000000001c7882 */ /* 0x000fe20000000000 */
[----:B------:R-:W-:Y:S01]  /*2130*/  UMOV UR29, 0x10000000 ;  /* 0x10000000001d7882 */ /* 0x000fe20000000000 */
[----:B------:R-:W-:Y:S01]  /*2140*/  UMOV UR19, UR35 ;  /* 0x0000002300137c82 */ /* 0x000fe20008000000 */
[----:B------:R-:W-:Y:S01]  /*2150*/  UMOV UR20, UR36 ;  /* 0x0000002400147c82 */ /* 0x000fe20008000000 */
[----:B------:R-:W-:Y:S01]  /*2160*/  UMOV UR12, UR36 ;  /* 0x00000024000c7c82 */ /* 0x000fe20008000000 */
[----:B------:R-:W-:Y:S01]  /*2170*/  UMOV UR9, UR17 ;  /* 0x0000001100097c82 */ /* 0x000fe20008000000 */
[----:B------:R-:W-:Y:S01]  /*2180*/  UMOV UR10, UR18 ;  /* 0x00000012000a7c82 */ /* 0x000fe20008000000 */
[----:B------:R4:W-:Y:S01]  /*2190*/  UTMALDG.3D.2CTA [UR16], [UR32], desc[UR28] ;  /* 0x00001c10200075b4 */ /* 0x0009e20008211000 */
[----:B------:R-:W-:Y:S01]  /*21a0*/  UIADD3 UR23, UPT, UPT, UR23, 0x1, URZ ;  /* 0x0000000117177890 */ /* 0x000fe2000fffe0ff */
[----:B------:R-:W-:-:S03]  /*21b0*/  UMOV UR27, UR13 ;  /* 0x0000000d001b7c82 */ /* 0x000fc60008000000 */
[----:B------:R-:W-:Y:S01]  /*21c0*/  UISETP.NE.AND UP0, UPT, UR23, UR26, UPT ;  /* 0x0000001a1700728c */ /* 0x000fe2000bf05270 */
[----:B------:R4:W-:Y:S08]  /*21d0*/  UTMALDG.3D.2CTA [UR8], [UR30], desc[UR28] ;  /* 0x00001c081e0075b4 */ /* 0x0009f00008211000 */
[----:B----4-:R-:W-:Y:S05]  /*21e0*/  BRA.U UP0, `(.L_x_39) ;  /* 0xfffffffd00487547 */ /* 0x010fea000b83ffff */
.L_x_33:
[C---:B-1----:R-:W-:Y:S01]  /*21f0*/  LEA R2, R16.reuse, UR4, 0x3 ;  /* 0x0000000410027c11 */ /* 0x042fe2000f8e18ff */
[----:B------:R-:W-:Y:S01]  /*2200*/  NOP ;  /* 0x0000000000007918 */ /* 0x000fe20000000000 */
[----:B--2---:R-:W-:Y:S02]  /*2210*/  SHF.L.U32 R3, R13, 0x1f, RZ ;  /* 0x0000001f0d037819 */ /* 0x004fe400000006ff */
[----:B------:R-:W-:Y:S02]  /*2220*/  LEA R4, R16, UR4, 0x4 ;  /* 0x0000000410047c11 */ /* 0x000fe4000f8e20ff */
[----:B------:R-:W1:Y:S02]  /*2230*/  SYNCS.PHASECHK.TRANS64.TRYWAIT P0, [R2+URZ+0x180], R3 ;  /* 0x00018003020075a7 */ /* 0x000e6400080011ff */
[----:B-1----:R-:W-:Y:S05]  /*2240*/  @!P0 BRA `(.L_x_40) ;  /* 0x00000064004c8947 */ /* 0x002fea0003800000 */
.L_x_153:
[----:B------:R-:W2:Y:S01]  /*2250*/  LDS.128 R4, [R4+0x210] ;  /* 0x0002100004047984 */ /* 0x000ea20000000c00 */
[----:B------:R-:W-:Y:S01]  /*2260*/  ISETP.GE.AND P0, PT, R40, 0x1, PT ;  /* 0x000000012800780c */ /* 0x000fe20003f06270 */
[----:B-1----:R-:W-:Y:S01]  /*2270*/  VIADD R2, R2, 0x190 ;  /* 0x0000019002027836 */ /* 0x002fe20000000000 */
[----:B------:R-:W-:Y:S01]  /*2280*/  @!PT LDS RZ, [RZ] ;  /* 0x00000000fffff984 */ /* 0x000fe20000000800 */
[----:B------:R-:W-:Y:S01]  /*2290*/  @!PT LDS RZ, [RZ] ;  /* 0x00000000fffff984 */ /* 0x000fe20000000800 */
[----:B------:R-:W-:Y:S01]  /*22a0*/  @!PT LDS RZ, [RZ] ;  /* 0x00000000fffff984 */ /* 0x000fe20000000800 */
[----:B------:R-:W-:Y:S01]  /*22b0*/  @!PT LDS RZ, [RZ] ;  /* 0x00000000fffff984 */ /* 0x000fe20000000800 */
[----:B------:R1:W-:Y:S06]  /*22c0*/  MEMBAR.ALL.CTA ;  /* 0x0000000000007992 */ /* 0x0003ec0000008000 */
[----:B-1----:R-:W1:Y:S01]  /*22d0*/  FENCE.VIEW.ASYNC.S ;  /* 0x00000000000073c6 */ /* 0x002e620000000000 */
[----:B------:R-:W-:-:S04]  /*22e0*/  PRMT R2, RZ, 0x654, R2 ;  /* 0x00000654ff027816 */ /* 0x000fc80000000002 */
[----:B-1----:R1:W-:Y:S01]  /*22f0*/  SYNCS.ARRIVE.TRANS64.RED.A1T0 RZ, [R2+URZ], RZ ;  /* 0x000000ff02ff79a7 */ /* 0x0023e200081004ff */
[----:B--2---:R-:W-:-:S13]  /*2300*/  LOP3.LUT P2, RZ, R6, 0x1, RZ, 0xc0, !PT ;  /* 0x0000000106ff7812 */ /* 0x004fda000784c0ff */
[----:B------:R-:W-:Y:S01]  /*2310*/  @P2 SHF.R.U32.HI R3, RZ, 0x10, R5 ;  /* 0x00000010ff032819 */ /* 0x000fe20000011605 */
[----:B------:R-:W-:Y:S01]  /*2320*/  VOTEU.ANY UP0, P2 ;  /* 0x0000000000ff7886 */ /* 0x000fe20001000100 */
[----:B------:R-:W-:Y:S02]  /*2330*/  @P2 MOV R10, R4 ;  /* 0x00000004000a2202 */ /* 0x000fe40000000f00 */
[----:B------:R-:W-:Y:S02]  /*2340*/  @P2 R2UR.BROADCAST UR8, R3 ;  /* 0x00000000030822ca */ /* 0x000fe400008e0000 */
[----:B------:R-:W-:-:S11]  /*2350*/  @P2 LOP3.LUT R9, R5, 0xffff, RZ, 0xc0, !PT ;  /* 0x0000ffff05092812 */ /* 0x000fd600078ec0ff */
[----:B------:R-:W-:Y:S01]  /*2360*/  @UP0 UMOV UR36, UR8 ;  /* 0x0000000800240c82 */ /* 0x000fe20008000000 */
[----:B-1----:R-:W-:Y:S05]  /*2370*/  @!P0 BRA `(.L_x_41) ;  /* 0x0000000000b88947 */ /* 0x002fea0003800000 */
[----:B------:R-:W3:Y:S01]  /*2380*/  LDC.64 R4, c[0x0][0xb18] ;  /* 0x0002c600ff047b82 */ /* 0x000ee20000000a00 */
[----:B------:R-:W-:-:S07]  /*2390*/  ISETP.NE.AND P3, PT, R40, 0x1, PT ;  /* 0x000000012800780c */ /* 0x000fce0003f65270 */
[----:B------:R-:W1:Y:S08]  /*23a0*/  LDC.64 R6, c[0x0][0xb10] ;  /* 0x0002c400ff067b82 */ /* 0x000e700000000a00 */
[----:B------:R-:W2:Y:S08]  /*23b0*/  LDC R14, c[0x0][0xb20] ;  /* 0x0002c800ff0e7b82 */ /* 0x000eb00000000800 */
[----:B------:R-:W4:Y:S01]  /*23c0*/  LDC R15, c[0x0][0xb0c] ;  /* 0x0002c300ff0f7b82 */ /* 0x000f220000000800 */
[----:B---3--:R-:W-:Y:S01]  /*23d0*/  IMAD.HI.U32 R21, R0, R5, RZ ;  /* 0x0000000500157227 */ /* 0x008fe200078e00ff */
[----:B------:R-:W-:-:S03]  /*23e0*/  ISETP.NE.AND P0, PT, R4, 0x1, PT ;  /* 0x000000010400780c */ /* 0x000fc60003f05270 */
[----:B------:R-:W-:-:S03]  /*23f0*/  IMAD.HI.U32 R5, R9, R5, RZ ;  /* 0x0000000509057227 */ /* 0x000fc600078e00ff */
[----:B------:R-:W3:Y:S01]  /*2400*/  LDC.64 R2, c[0x0][0xb28] ;  /* 0x0002ca00ff027b82 */ /* 0x000ee20000000a00 */
[----:B-1----:R-:W-:-:S04]  /*2410*/  IMAD.HI.U32 R22, R8, R6, RZ ;  /* 0x0000000608167227 */ /* 0x002fc800078e00ff */
[----:B------:R-:W-:Y:S01]  /*2420*/  IMAD.HI.U32 R23, R10, R6, RZ ;  /* 0x000000060a177227 */ /* 0x000fe200078e00ff */
[----:B------:R-:W-:Y:S02]  /*2430*/  SHF.R.U32.HI R22, RZ, R7, R22 ;  /* 0x00000007ff167219 */ /* 0x000fe40000011616 */
[-C--:B--2---:R-:W-:Y:S02]  /*2440*/  SHF.R.U32.HI R21, RZ, R14.reuse, R21 ;  /* 0x0000000eff157219 */ /* 0x084fe40000011615 */
[----:B------:R-:W-:Y:S02]  /*2450*/  SHF.R.U32.HI R5, RZ, R14, R5 ;  /* 0x0000000eff057219 */ /* 0x000fe40000011605 */
[----:B------:R-:W-:Y:S02]  /*2460*/  SEL R21, R0, R21, !P0 ;  /* 0x0000001500157207 */ /* 0x000fe40004000000 */
[----:B------:R-:W-:Y:S02]  /*2470*/  SHF.R.U32.HI R23, RZ, R7, R23 ;  /* 0x00000007ff177219 */ /* 0x000fe40000011617 */
[----:B----4-:R-:W-:-:S02]  /*2480*/  ISETP.NE.AND P1, PT, R15, 0x1, PT ;  /* 0x000000010f00780c */ /* 0x010fc40003f25270 */
[----:B------:R-:W-:Y:S02]  /*2490*/  SEL R5, R9, R5, !P0 ;  /* 0x0000000509057207 */ /* 0x000fe40004000000 */
[----:B------:R-:W-:Y:S02]  /*24a0*/  SEL R22, R8, R22, !P1 ;  /* 0x0000001608167207 */ /* 0x000fe40004800000 */
[----:B------:R-:W-:Y:S01]  /*24b0*/  SEL R23, R10, R23, !P1 ;  /* 0x000000170a177207 */ /* 0x000fe20004800000 */
[----:B---3--:R-:W-:-:S04]  /*24c0*/  IMAD.HI.U32 R20, R21, R2, RZ ;  /* 0x0000000215147227 */ /* 0x008fc800078e00ff */
        /* <DEDUP_REMOVED lines=10> */
[----:B------:R-:W-:-:S04]  /*2570*/  @!P0 IMAD.HI.U32 R7, R23, R2, RZ ;  /* 0x0000000217078227 */ /* 0x000fc800078e00ff */
[----:B------:R-:W-:Y:S01]  /*2580*/  IMAD.MOV R2, RZ, RZ, -R6 ;  /* 0x000000ffff027224 */ /* 0x000fe200078e0a06 */
[----:B------:R-:W-:Y:S02]  /*2590*/  @!P0 SHF.R.U32.HI R3, RZ, R3, R7 ;  /* 0x00000003ff038219 */ /* 0x000fe40000011607 */
[----:B------:R-:W-:Y:S01]  /*25a0*/  IADD3 R7, PT, PT, -R5, RZ, RZ ;  /* 0x000000ff05077210 */ /* 0x000fe20007ffe1ff */
[----:B------:R-:W-:Y:S01]  /*25b0*/  IMAD R2, R40, R2, R5 ;  /* 0x0000000228027224 */ /* 0x000fe200078e0205 */
        /* <DEDUP_REMOVED lines=10> */
.L_x_41:
[----:B------:R-:W1:Y:S02]  /*2660*/  LDCU UR8, c[0x0][0xb30] ;  /* 0x00016600ff0877ac */ /* 0x000e640008000800 */
[----:B-1----:R-:W-:-:S09]  /*2670*/  UISETP.NE.AND UP0, UPT, UR8, 0x1, UPT ;  /* 0x000000010800788c */ /* 0x002fd2000bf05270 */
[----:B------:R-:W-:Y:S05]  /*2680*/  BRA.U UP0, `(.L_x_42) ;  /* 0x0000000100407547 */ /* 0x000fea000b800000 */
[----:B------:R-:W1:Y:S08]  /*2690*/  LDC.64 R4, c[0x0][0xb10] ;  /* 0x0002c400ff047b82 */ /* 0x000e700000000a00 */
[----:B------:R-:W2:Y:S08]  /*26a0*/  LDC.64 R2, c[0x0][0xb18] ;  /* 0x0002c600ff027b82 */ /* 0x000eb00000000a00 */
[----:B------:R-:W4:Y:S08]  /*26b0*/  LDC R6, c[0x0][0xb20] ;  /* 0x0002c800ff067b82 */ /* 0x000f300000000800 */
[----:B------:R-:W3:Y:S01]  /*26c0*/  LDC R7, c[0x0][0xb0c] ;  /* 0x0002c300ff077b82 */ /* 0x000ee20000000800 */
[----:B-1----:R-:W-:-:S05]  /*26d0*/  IMAD.HI.U32 R4, R10, R4, RZ ;  /* 0x000000040a047227 */ /* 0x002fca00078e00ff */
[----:B------:R-:W-:Y:S01]  /*26e0*/  SHF.R.U32.HI R4, RZ, R5, R4 ;  /* 0x00000005ff047219 */ /* 0x000fe20000011604 */
[----:B--2---:R-:W-:Y:S01]  /*26f0*/  IMAD.HI.U32 R3, R9, R3, RZ ;  /* 0x0000000309037227 */ /* 0x004fe200078e00ff */
[----:B------:R-:W-:-:S04]  /*2700*/  ISETP.NE.AND P0, PT, R2, 0x1, PT ;  /* 0x000000010200780c */ /* 0x000fc80003f05270 */
[----:B----4-:R-:W-:-:S04]  /*2710*/  SHF.R.U32.HI R3, RZ, R6, R3 ;  /* 0x00000006ff037219 */ /* 0x010fc80000011603 */
[----:B------:R-:W-:Y:S02]  /*2720*/  SEL R3, R9, R3, !P0 ;  /* 0x0000000309037207 */ /* 0x000fe40004000000 */
[----:B---3--:R-:W-:-:S04]  /*2730*/  ISETP.NE.AND P1, PT, R7, 0x1, PT ;  /* 0x000000010700780c */ /* 0x008fc80003f25270 */
[----:B------:R-:W-:-:S05]  /*2740*/  SEL R4, R10, R4, !P1 ;  /* 0x000000040a047207 */ /* 0x000fca0004800000 */
[----:B------:R-:W-:Y:S02]  /*2750*/  IMAD.IADD R5, R3, 0x1, -R4 ;  /* 0x0000000103057824 */ /* 0x000fe400078e0a04 */
[----:B------:R-:W-:Y:S02]  /*2760*/  IMAD.IADD R3, R4, 0x1, -R3 ;  /* 0x0000000104037824 */ /* 0x000fe400078e0a03 */
[----:B------:R-:W-:Y:S02]  /*2770*/  IMAD R10, R5, R7, R10 ;  /* 0x00000007050a7224 */ /* 0x000fe400078e020a */
[----:B------:R-:W-:-:S07]  /*2780*/  IMAD R9, R3, R2, R9 ;  /* 0x0000000203097224 */ /* 0x000fce00078e0209 */
.L_x_42:
[----:B------:R-:W-:Y:S01]  /*2790*/  VIADD R16, R16, 0x1 ;  /* 0x0000000110107836 */ /* 0x000fe20000000000 */
[----:B------:R-:W-:Y:S01]  /*27a0*/  PLOP3.LUT P1, PT, PT, PT, PT, 0x80, 0x8 ;  /* 0x000000000008781c */ /* 0x000fe20003f2f070 */
[----:B------:R-:W-:Y:S02]  /*27b0*/  IMAD.IADD R14, R10, 0x1, R91 ;  /* 0x000000010a0e7824 */ /* 0x000fe400078e025b */
[----:B------:R-:W-:Y:S01]  /*27c0*/  IMAD.IADD R15, R9, 0x1, R90 ;  /* 0x00000001090f7824 */ /* 0x000fe200078e025a */
[----:B------:R-:W-:-:S04]  /*27d0*/  ISETP.NE.AND P0, PT, R16, 0x2, PT ;  /* 0x000000021000780c */ /* 0x000fc80003f05270 */
[----:B------:R-:W-:Y:S02]  /*27e0*/  SEL R2, RZ, 0x1, P0 ;  /* 0x00000001ff027807 */ /* 0x000fe40000000000 */
[----:B------:R-:W-:Y:S02]  /*27f0*/  SEL R16, R16, RZ, P0 ;  /* 0x000000ff10107207 */ /* 0x000fe40000000000 */
[----:B------:R-:W-:Y:S01]  /*2800*/  LOP3.LUT R13, R13, R2, RZ, 0x3c, !PT ;  /* 0x000000020d0d7212 */ /* 0x000fe200078e3cff */
[----:B------:R-:W-:Y:S06]  /*2810*/  @P2 BRA `(.L_x_43) ;  /* 0xfffffff000582947 */ /* 0x000fec000383ffff */
[----:B------:R-:W-:Y:S01]  /*2820*/  UIADD3 UR4, UPT, UPT, UR4, 0xa0, URZ ;  /* 0x000000a004047890 */ /* 0x000fe2000fffe0ff */
[----:B------:R-:W-:-:S03]  /*2830*/  SHF.L.U32 R2, R17, 0x1f, RZ ;  /* 0x0000001f11027819 */ /* 0x000fc600000006ff */
[----:B------:R-:W-:-:S09]  /*2840*/  ULEA UR5, UR13, UR4, 0x3 ;  /* 0x000000040d057291 */ /* 0x000fd2000f8e18ff */
[----:B------:R-:W1:Y:S02]  /*2850*/  SYNCS.PHASECHK.TRANS64.TRYWAIT P0, [UR5], R2 ;  /* 0x00000002ff0075a7 */ /* 0x000e640008001105 */
[----:B-1----:R-:W-:Y:S05]  /*2860*/  @!P0 BRA `(.L_x_44) ;  /* 0x0000005c00d88947 */ /* 0x002fea0003800000 */
.L_x_155:
[----:B------:R-:W-:-:S04]  /*2870*/  UIADD3 UR6, UPT, UPT, UR13, 0x1, URZ ;  /* 0x000000010d067890 */ /* 0x000fc8000fffe0ff */
[----:B------:R-:W-:-:S04]  /*2880*/  UISETP.NE.AND UP0, UPT, UR6, 0x14, UPT ;  /* 0x000000140600788c */ /* 0x000fc8000bf05270 */
[----:B------:R-:W-:Y:S02]  /*2890*/  USEL UR7, URZ, 0x1, UP0 ;  /* 0x00000001ff077887 */ /* 0x000fe40008000000 */
[----:B------:R-:W-:-:S04]  /*28a0*/  USEL UR6, UR6, URZ, UP0 ;  /* 0x000000ff06067287 */ /* 0x000fc80008000000 */
[----:B------:R-:W-:Y:S01]  /*28b0*/  ULEA UR5, UR6, UR4, 0x3 ;  /* 0x0000000406057291 */ /* 0x000fe2000f8e18ff */
[----:B-1----:R-:W-:-:S04]  /*28c0*/  LOP3.LUT R2, R17, UR7, RZ, 0x3c, !PT ;  /* 0x0000000711027c12 */ /* 0x002fc8000f8e3cff */
[----:B------:R-:W-:-:S04]  /*28d0*/  SHF.L.U32 R3, R2, 0x1f, RZ ;  /* 0x0000001f02037819 */ /* 0x000fc800000006ff */
[----:B------:R-:W1:Y:S02]  /*28e0*/  SYNCS.PHASECHK.TRANS64.TRYWAIT P0, [UR5], R3 ;  /* 0x00000003ff0075a7 */ /* 0x000e640008001105 */
[----:B-1----:R-:W-:Y:S05]  /*28f0*/  @!P0 BRA `(.L_x_45) ;  /* 0x0000005c00cc8947 */ /* 0x002fea0003800000 */
.L_x_157:
[----:B------:R-:W-:-:S04]  /*2900*/  UIADD3 UR6, UPT, UPT, UR6, 0x1, URZ ;  /* 0x0000000106067890 */ /* 0x000fc8000fffe0ff */
[----:B------:R-:W-:-:S04]  /*2910*/  UISETP.NE.AND UP0, UPT, UR6, 0x14, UPT ;  /* 0x000000140600788c */ /* 0x000fc8000bf05270 */
[----:B------:R-:W-:Y:S02]  /*2920*/  USEL UR7, URZ, 0x1, UP0 ;  /* 0x00000001ff077887 */ /* 0x000fe40008000000 */
[----:B------:R-:W-:-:S04]  /*2930*/  USEL UR6, UR6, URZ, UP0 ;  /* 0x000000ff06067287 */ /* 0x000fc80008000000 */
[----:B------:R-:W-:Y:S01]  /*2940*/  ULEA UR5, UR6, UR4, 0x3 ;  /* 0x0000000406057291 */ /* 0x000fe2000f8e18ff */
[----:B------:R-:W-:-:S04]  /*2950*/  LOP3.LUT R2, R2, UR7, RZ, 0x3c, !PT ;  /* 0x0000000702027c12 */ /* 0x000fc8000f8e3cff */
[----:B-1----:R-:W-:-:S04]  /*2960*/  SHF.L.U32 R3, R2, 0x1f, RZ ;  /* 0x0000001f02037819 */ /* 0x002fc800000006ff */
[----:B------:R-:W1:Y:S02]  /*2970*/  SYNCS.PHASECHK.TRANS64.TRYWAIT P0, [UR5], R3 ;  /* 0x00000003ff0075a7 */ /* 0x000e640008001105 */
[----:B-1----:R-:W-:Y:S05]  /*2980*/  @!P0 BRA `(.L_x_46) ;  /* 0x0000005c00c08947 */ /* 0x002fea0003800000 */
.L_x_159:
        /* <DEDUP_REMOVED lines=9> */
.L_x_161:
        /* <DEDUP_REMOVED lines=9> */
.L_x_163:
        /* <DEDUP_REMOVED lines=9> */
.L_x_165:
        /* <DEDUP_REMOVED lines=9> */
.L_x_167:
        /* <DEDUP_REMOVED lines=9> */
.L_x_169:
        /* <DEDUP_REMOVED lines=9> */
.L_x_171:
        /* <DEDUP_REMOVED lines=9> */
.L_x_173:
        /* <DEDUP_REMOVED lines=9> */
.L_x_175:
        /* <DEDUP_REMOVED lines=9> */
.L_x_177:
        /* <DEDUP_REMOVED lines=9> */
.L_x_179:
        /* <DEDUP_REMOVED lines=9> */
.L_x_181:
        /* <DEDUP_REMOVED lines=9> */
.L_x_183:
        /* <DEDUP_REMOVED lines=9> */
.L_x_185:
        /* <DEDUP_REMOVED lines=9> */
.L_x_187:
        /* <DEDUP_REMOVED lines=9> */
.L_x_189:
        /* <DEDUP_REMOVED lines=9> */
.L_x_191:
[----:B------:R-:W-:-:S04]  /*3290*/  UIADD3 UR6, UPT, UPT, UR6, 0x1, URZ ;  /* 0x0000000106067890 */ /* 0x000fc8000fffe0ff */
[----:B------:R-:W-:-:S04]  /*32a0*/  UISETP.NE.AND UP0, UPT, UR6, 0x14, UPT ;  /* 0x000000140600788c */ /* 0x000fc8000bf05270 */
[----:B------:R-:W-:Y:S02]  /*32b0*/  USEL UR5, URZ, 0x1, UP0 ;  /* 0x00000001ff057887 */ /* 0x000fe40008000000 */
[----:B------:R-:W-:-:S04]  /*32c0*/  USEL UR6, UR6, URZ, UP0 ;  /* 0x000000ff06067287 */ /* 0x000fc80008000000 */
[----:B------:R-:W-:Y:S01]  /*32d0*/  ULEA UR6, UR6, UR4, 0x3 ;  /* 0x0000000406067291 */ /* 0x000fe2000f8e18ff */
[----:B------:R-:W-:-:S04]  /*32e0*/  LOP3.LUT R2, R2, UR5, RZ, 0x3c, !PT ;  /* 0x0000000502027c12 */ /* 0x000fc8000f8e3cff */
[----:B------:R-:W-:Y:S01]  /*32f0*/  SHF.L.U32 R2, R2, 0x1f, RZ ;  /* 0x0000001f02027819 */ /* 0x000fe200000006ff */
[----:B-1-3--:R-:W-:-:S07]  /*3300*/  IMAD.U32 R0, RZ, RZ, UR6 ;  /* 0x00000006ff007e24 */ /* 0x00afce000f8e00ff */
.L_x_63:
[----:B-1----:R1:W2:Y:S02]  /*3310*/  SYNCS.PHASECHK.TRANS64.TRYWAIT P0, [R0+URZ], R2 ;  /* 0x00000002000075a7 */ /* 0x0022a400080011ff */
[----:B--2---:R-:W-:Y:S05]  /*3320*/  @!P0 NANOSLEEP.SYNCS 0x989680 ;  /* 0x009896800000895d */ /* 0x004fea0003900000 */
[----:B------:R-:W2:Y:S02]  /*3330*/  @!P0 SYNCS.PHASECHK.TRANS64 P0, [R0+URZ], R2 ;  /* 0x00000002000085a7 */ /* 0x000ea400080010ff */
[----:B--2---:R-:W-:Y:S05]  /*3340*/  @P0 EXIT ;  /* 0x000000000000094d */ /* 0x004fea0003800000 */
[----:B------:R-:W-:Y:S05]  /*3350*/  BRA `(.L_x_63) ;  /* 0xfffffffc00ec7947 */ /* 0x000fea000383ffff */
.L_x_23:
[----:B------:R-:W-:-:S04]  /*3360*/  UISETP.NE.AND UP1, UPT, UR37, URZ, UPT ;  /* 0x000000ff2500728c */ /* 0x000fc8000bf25270 */
[----:B------:R-:W-:-:S09]  /*3370*/  UISETP.NE.OR UP1, UPT, UR10, 0x1, UP1 ;  /* 0x000000010a00788c */ /* 0x000fd20008f25670 */
[----:B------:R-:W-:Y:S05]  /*3380*/  BRA.U UP1, `(.L_x_64) ;  /* 0x00000005014c7547 */ /* 0x000fea000b800000 */
[----:B------:R-:W-:Y:S01]  /*3390*/  HFMA2 R11, -RZ, RZ, 0, 0 ;  /* 0x00000000ff0b7431 */ /* 0x000fe200000001ff */
[----:B------:R-:W-:Y:S01]  /*33a0*/  ISETP.GE.U32.AND P2, PT, R10, 0x2, PT ;  /* 0x000000020a00780c */ /* 0x000fe20003f46070 */
[----:B------:R-:W-:Y:S01]  /*33b0*/  IMAD.MOV.U32 R12, RZ, RZ, 0x1 ;  /* 0x00000001ff0c7424 */ /* 0x000fe200078e00ff */
[----:B------:R-:W-:Y:S01]  /*33c0*/  CS2R R8, SRZ ;  /* 0x0000000000087805 */ /* 0x000fe2000001ff00 */
[----:B------:R-:W-:Y:S01]  /*33d0*/  IMAD.MOV.U32 R3, RZ, RZ, RZ ;  /* 0x000000ffff037224 */ /* 0x000fe200078e00ff */
[----:B------:R-:W-:Y:S01]  /*33e0*/  UMOV UR4, 0x400 ;  /* 0x0000040000047882 */ /* 0x000fe20000000000 */
[----:B------:R-:W-:Y:S01]  /*33f0*/  UMOV UR6, URZ ;  /* 0x000000ff00067c82 */ /* 0x000fe20008000000 */
[----:B------:R-:W-:-:S12]  /*3400*/  ULEA UR37, UR37, UR4, 0x18 ;  /* 0x0000000425257291 */ /* 0x000fd8000f8ec0ff */
.L_x_68:
[----:B------:R-:W-:Y:S02]  /*3410*/  LEA R0, R3, UR37, 0x3 ;  /* 0x0000002503007c11 */ /* 0x000fe4000f8e18ff */
[----:B------:R-:W-:-:S03]  /*3420*/  SHF.L.U32 R4, R8, 0x1f, RZ ;  /* 0x0000001f08047819 */ /* 0x000fc600000006ff */
[----:B------:R-:W-:Y:S01]  /*3430*/  VIADD R5, R0, 0x1f0 ;  /* 0x000001f000057836 */ /* 0x000fe20000000000 */
[----:B------:R-:W1:Y:S02]  /*3440*/  SYNCS.PHASECHK.TRANS64.TRYWAIT P0, [R0+URZ+0x1e0], R4 ;  /* 0x0001e004000075a7 */ /* 0x000e6400080011ff */
[----:B-1----:R-:W-:Y:S05]  /*3450*/  @!P0 BRA `(.L_x_65) ;  /* 0x0000005800a48947 */ /* 0x002fea0003800000 */
.L_x_192:
[----:B------:R-:W-:Y:S01]  /*3460*/  ULEA UR5, UR6, UR37, 0x3 ;  /* 0x0000002506057291 */ /* 0x000fe2000f8e18ff */
[----:B-1----:R-:W-:Y:S01]  /*3470*/  PRMT R0, RZ, 0x654, R5 ;  /* 0x00000654ff007816 */ /* 0x002fe20000000005 */
[----:B------:R-:W-:Y:S01]  /*3480*/  @!P2 IMAD.MOV.U32 R4, RZ, RZ, 0x10 ;  /* 0x00000010ff04a424 */ /* 0x000fe200078e00ff */
[----:B------:R-:W-:Y:S01]  /*3490*/  SHF.L.U32 R5, R12, 0x1f, RZ ;  /* 0x0000001f0c057819 */ /* 0x000fe200000006ff */
[----:B------:R-:W-:Y:S01]  /*34a0*/  UIADD3 UR4, UPT, UPT, UR5, 0x180, URZ ;  /* 0x0000018005047890 */ /* 0x000fe2000fffe0ff */
[----:B------:R1:W-:Y:S05]  /*34b0*/  SYNCS.ARRIVE.TRANS64.RED.A1T0 RZ, [R0+URZ], RZ ;  /* 0x000000ff00ff79a7 */ /* 0x0003ea00081004ff */
[----:B------:R-:W-:Y:S01]  /*34c0*/  IMAD.U32 R6, RZ, RZ, UR4 ;  /* 0x00000004ff067e24 */ /* 0x000fe2000f8e00ff */
[----:B------:R-:W2:Y:S04]  /*34d0*/  SYNCS.PHASECHK.TRANS64.TRYWAIT P0, [UR5+0x190], R5 ;  /* 0x00019005ff0075a7 */ /* 0x000ea80008001105 */
[----:B------:R-:W-:Y:S01]  /*34e0*/  PRMT R6, R10, 0x654, R6 ;  /* 0x000006540a067816 */ /* 0x000fe20000000006 */
[----:B-12---:R-:W-:Y:S06]  /*34f0*/  @!P0 BRA `(.L_x_66) ;  /* 0x0000005800908947 */ /* 0x006fec0003800000 */
.L_x_194:
[----:B------:R-:W-:Y:S01]  /*3500*/  ULEA UR4, UR6, UR37, 0x4 ;  /* 0x0000002506047291 */ /* 0x000fe2000f8e20ff */
[----:B------:R-:W-:Y:S01]  /*3510*/  SEL R2, R6, R2, !P2 ;  /* 0x0000000206027207 */ /* 0x000fe20005000000 */
[----:B------:R-:W-:Y:S01]  /*3520*/  UIADD3 UR5, UPT, UPT, UR5, 0x180, URZ ;  /* 0x0000018005057890 */ /* 0x000fe2000fffe0ff */
[----:B-1----:R-:W-:Y:S01]  /*3530*/  LEA R0, R11, UR37, 0x3 ;  /* 0x000000250b007c11 */ /* 0x002fe2000f8e18ff */
[----:B------:R-:W-:Y:S01]  /*3540*/  UIADD3 UR4, UPT, UPT, UR4, 0x210, URZ ;  /* 0x0000021004047890 */ /* 0x000fe2000fffe0ff */
[----:B------:R1:W-:Y:S01]  /*3550*/  @!P2 SYNCS.ARRIVE.TRANS64.RED RZ, [R2+URZ], R4 ;  /* 0x0000000402ffa9a7 */ /* 0x0003e200080004ff */
[----:B------:R-:W-:Y:S01]  /*3560*/  UIADD3 UR6, UPT, UPT, UR6, 0x1, URZ ;  /* 0x0000000106067890 */ /* 0x000fe2000fffe0ff */
[----:B------:R-:W-:-:S03]  /*3570*/  VIADD R3, R3, 0x1 ;  /* 0x0000000103037836 */ /* 0x000fc60000000000 */
[----:B------:R-:W-:Y:S02]  /*3580*/  UISETP.NE.AND UP0, UPT, UR6, 0x2, UPT ;  /* 0x000000020600788c */ /* 0x000fe4000bf05270 */
[----:B------:R-:W-:Y:S01]  /*3590*/  ISETP.NE.AND P0, PT, R3, 0x2, PT ;  /* 0x000000020300780c */ /* 0x000fe20003f05270 */
[----:B------:R-:W-:Y:S06]  /*35a0*/  UGETNEXTWORKID.BROADCAST [UR4], [UR5] ;  /* 0x00000000040073ca */ /* 0x000fec0008000100 */
[----:B------:R-:W-:Y:S02]  /*35b0*/  USEL UR4, URZ, 0x1, UP0 ;  /* 0x00000001ff047887 */ /* 0x000fe40008000000 */
[----:B------:R-:W-:-:S04]  /*35c0*/  USEL UR6, UR6, URZ, UP0 ;  /* 0x000000ff06067287 */ /* 0x000fc80008000000 */
[----:B------:R-:W-:Y:S02]  /*35d0*/  LOP3.LUT R12, R12, UR4, RZ, 0x3c, !PT ;  /* 0x000000040c0c7c12 */ /* 0x000fe4000f8e3cff */
[----:B-1----:R-:W-:-:S04]  /*35e0*/  SHF.L.U32 R4, R9, 0x1f, RZ ;  /* 0x0000001f09047819 */ /* 0x002fc800000006ff */
[----:B------:R-:W1:Y:S02]  /*35f0*/  SYNCS.PHASECHK.TRANS64.TRYWAIT P1, [R0+URZ+0x180], R4 ;  /* 0x00018004000075a7 */ /* 0x000e6400080211ff */
[----:B-1----:R-:W-:Y:S05]  /*3600*/  @!P1 BRA `(.L_x_67) ;  /* 0x0000005800649947 */ /* 0x002fea0003800000 */
.L_x_195:
[----:B-1----:R-:W-:Y:S01]  /*3610*/  LEA R4, R11, UR37, 0x4 ;  /* 0x000000250b047c11 */ /* 0x002fe2000f8e20ff */
[----:B------:R-:W-:Y:S01]  /*3620*/  VIADD R0, R0, 0x190 ;  /* 0x0000019000007836 */ /* 0x000fe20000000000 */
[----:B------:R-:W-:Y:S01]  /*3630*/  SEL R3, R3, RZ, P0 ;  /* 0x000000ff03037207 */ /* 0x000fe20000000000 */
[----:B------:R-:W-:-:S03]  /*3640*/  VIADD R11, R11, 0x1 ;  /* 0x000000010b0b7836 */ /* 0x000fc60000000000 */
[----:B------:R-:W1:Y:S01]  /*3650*/  LDS.128 R4, [R4+0x210] ;  /* 0x0002100004047984 */ /* 0x000e620000000c00 */
[----:B------:R-:W-:Y:S02]  /*3660*/  PRMT R0, RZ, 0x654, R0 ;  /* 0x00000654ff007816 */ /* 0x000fe40000000000 */
[C---:B------:R-:W-:Y:S01]  /*3670*/  ISETP.NE.AND P1, PT, R11.reuse, 0x2, PT ;  /* 0x000000020b00780c */ /* 0x040fe20003f25270 */
[----:B------:R-:W-:Y:S01]  /*3680*/  @!PT LDS RZ, [RZ] ;  /* 0x00000000fffff984 */ /* 0x000fe20000000800 */
[----:B------:R-:W-:Y:S01]  /*3690*/  @!PT LDS RZ, [RZ] ;  /* 0x00000000fffff984 */ /* 0x000fe20000000800 */
[----:B------:R-:W-:Y:S01]  /*36a0*/  @!PT LDS RZ, [RZ] ;  /* 0x00000000fffff984 */ /* 0x000fe20000000800 */
[----:B------:R-:W-:Y:S01]  /*36b0*/  @!PT LDS RZ, [RZ] ;  /* 0x00000000fffff984 */ /* 0x000fe20000000800 */
[----:B------:R2:W-:Y:S06]  /*36c0*/  MEMBAR.ALL.CTA ;  /* 0x0000000000007992 */ /* 0x0005ec0000008000 */
[----:B--2---:R-:W2:Y:S01]  /*36d0*/  FENCE.VIEW.ASYNC.S ;  /* 0x00000000000073c6 */ /* 0x004ea20000000000 */
[----:B------:R-:W-:Y:S01]  /*36e0*/  SEL R11, R11, RZ, P1 ;  /* 0x000000ff0b0b7207 */ /* 0x000fe20000800000 */
[----:B--2---:R2:W-:Y:S01]  /*36f0*/  SYNCS.ARRIVE.TRANS64.RED.A1T0 RZ, [R0+URZ], RZ ;  /* 0x000000ff00ff79a7 */ /* 0x0045e200081004ff */
[----:B-1----:R-:W-:-:S02]  /*3700*/  LOP3.LUT P3, RZ, R6, 0x1, RZ, 0xc0, !PT ;  /* 0x0000000106ff7812 */ /* 0x002fc4000786c0ff */
[----:B------:R-:W-:-:S04]  /*3710*/  SEL R4, RZ, 0x1, P1 ;  /* 0x00000001ff047807 */ /* 0x000fc80000800000 */
[----:B------:R-:W-:Y:S02]  /*3720*/  LOP3.LUT R9, R9, R4, RZ, 0x3c, !PT ;  /* 0x0000000409097212 */ /* 0x000fe400078e3cff */
[----:B--2---:R-:W-:-:S04]  /*3730*/  SEL R0, RZ, 0x1, P0 ;  /* 0x00000001ff007807 */ /* 0x004fc80000000000 */
[----:B------:R-:W-:Y:S01]  /*3740*/  LOP3.LUT R8, R8, R0, RZ, 0x3c, !PT ;  /* 0x0000000008087212 */ /* 0x000fe200078e3cff */
[----:B------:R-:W-:Y:S06]  /*3750*/  @P3 BRA `(.L_x_68) ;  /* 0xfffffffc002c3947 */ /* 0x000fec000383ffff */
[----:B------:R-:W-:Y:S01]  /*3760*/  ULEA UR5, UR6, UR37, 0x3 ;  /* 0x0000002506057291 */ /* 0x000fe2000f8e18ff */
[----:B------:R-:W-:-:S08]  /*3770*/  SHF.L.U32 R2, R12, 0x1f, RZ ;  /* 0x0000001f0c027819 */ /* 0x000fd000000006ff */
[----:B------:R-:W1:Y:S02]  /*3780*/  SYNCS.PHASECHK.TRANS64 P0, [UR5+0x190], R2 ;  /* 0x00019002ff0075a7 */ /* 0x000e640008001005 */
[----:B-1----:R-:W-:Y:S05]  /*3790*/  @P0 BRA `(.L_x_69) ;  /* 0x0000000000080947 */ /* 0x002fea0003800000 */
[----:B------:R-:W1:Y:S02]  /*37a0*/  SYNCS.PHASECHK.TRANS64.TRYWAIT P0, [UR5+0x190], R2 ;  /* 0x00019002ff0075a7 */ /* 0x000e640008001105 */
[----:B-1----:R-:W-:Y:S05]  /*37b0*/  @!P0 BRA `(.L_x_70) ;  /* 0x00000058000c8947 */ /* 0x002fea0003800000 */
.L_x_69:
[----:B------:R-:W-:-:S04]  /*37c0*/  UIADD3 UR4, UPT, UPT, UR6, 0x1, URZ ;  /* 0x0000000106047890 */ /* 0x000fc8000fffe0ff */
[----:B------:R-:W-:-:S04]  /*37d0*/  UISETP.NE.AND UP0, UPT, UR4, 0x2, UPT ;  /* 0x000000020400788c */ /* 0x000fc8000bf05270 */
[----:B------:R-:W-:Y:S02]  /*37e0*/  USEL UR7, URZ, 0x1, UP0 ;  /* 0x00000001ff077887 */ /* 0x000fe40008000000 */
[----:B------:R-:W-:-:S04]  /*37f0*/  USEL UR4, UR4, URZ, UP0 ;  /* 0x000000ff04047287 */ /* 0x000fc80008000000 */
[----:B------:R-:W-:Y:S01]  /*3800*/  ULEA UR4, UR4, UR37, 0x3 ;  /* 0x0000002504047291 */ /* 0x000fe2000f8e18ff */
[----:B-1----:R-:W-:-:S04]  /*3810*/  LOP3.LUT R2, R12, UR7, RZ, 0x3c, !PT ;  /* 0x000000070c027c12 */ /* 0x002fc8000f8e3cff */
[----:B------:R-:W-:-:S04]  /*3820*/  SHF.L.U32 R0, R2, 0x1f, RZ ;  /* 0x0000001f02007819 */ /* 0x000fc800000006ff */
[----:B------:R-:W1:Y:S02]  /*3830*/  SYNCS.PHASECHK.TRANS64 P0, [UR4+0x190], R0 ;  /* 0x00019000ff0075a7 */ /* 0x000e640008001004 */
[----:B-1----:R-:W-:Y:S05]  /*3840*/  @P0 EXIT ;  /* 0x000000000000094d */ /* 0x002fea0003800000 */
[----:B------:R-:W-:Y:S02]  /*3850*/  SHF.L.U32 R2, R2, 0x1f, RZ ;  /* 0x0000001f02027819 */ /* 0x000fe400000006ff */
[----:B------:R-:W-:-:S07]  /*3860*/  MOV R0, UR4 ;  /* 0x0000000400007c02 */ /* 0x000fce0008000f00 */
.L_x_71:
[----:B-1----:R1:W2:Y:S02]  /*3870*/  SYNCS.PHASECHK.TRANS64.TRYWAIT P0, [R0+URZ+0x190], R2 ;  /* 0x00019002000075a7 */ /* 0x0022a400080011ff */
[----:B--2---:R-:W-:Y:S05]  /*3880*/  @!P0 NANOSLEEP.SYNCS 0x989680 ;  /* 0x009896800000895d */ /* 0x004fea0003900000 */
[----:B------:R-:W2:Y:S02]  /*3890*/  @!P0 SYNCS.PHASECHK.TRANS64 P0, [R0+URZ+0x190], R2 ;  /* 0x00019002000085a7 */ /* 0x000ea400080010ff */
[----:B--2---:R-:W-:Y:S05]  /*38a0*/  @P0 EXIT ;  /* 0x000000000000094d */ /* 0x004fea0003800000 */
[----:B------:R-:W-:Y:S05]  /*38b0*/  BRA `(.L_x_71) ;  /* 0xfffffffc00ec7947 */ /* 0x000fea000383ffff */
.L_x_64:
[----:B------:R-:W-:Y:S05]  /*38c0*/  BRA.U UP4, `(.L_x_72) ;  /* 0x0000001104a07547 */ /* 0x000fea000b800000 */
[----:B------:R-:W-:Y:S01]  /*38d0*/  UMOV UR6, 0x40 ;  /* 0x0000004000067882 */ /* 0x000fe20000000000 */
[----:B------:R-:W-:Y:S01]  /*38e0*/  NOP ;  /* 0x0000000000007918 */ /* 0x000fe20000000000 */
[----:B------:R-:W-:Y:S01]  /*38f0*/  ULEA UR6, UR37, UR6, 0x18 ;  /* 0x0000000625067291 */ /* 0x000fe2000f8ec0ff */
[----:B------:R-:W-:Y:S02]  /*3900*/  UMOV UR7, 0x400 ;  /* 0x0000040000077882 */ /* 0x000fe40000000000 */
[----:B------:R-:W-:-:S06]  /*3910*/  ULEA UR37, UR37, UR7, 0x18 ;  /* 0x0000000725257291 */ /* 0x000fcc000f8ec0ff */
[----:B------:R-:W1:Y:S02]  /*3920*/  LDS.U8 R2, [UR6+0x1c] ;  /* 0x00001c06ff027984 */ /* 0x000e640008000000 */
[----:B-1----:R-:W-:-:S13]  /*3930*/  ISETP.NE.AND P0, PT, R2, RZ, PT ;  /* 0x000000ff0200720c */ /* 0x002fda0003f05270 */
[----:B------:R-:W-:Y:S05]  /*3940*/  @P0 BRA `(.L_x_73) ;  /* 0x0000000400080947 */ /* 0x000fea0003800000 */
[----:B------:R-:W-:Y:S02]  /*3950*/  UISETP.NE.U32.AND UP0, UPT, UR5, 0x1, UPT ;  /* 0x000000010500788c */ /* 0x000fe4000bf05070 */
[----:B------:R-:W-:-:S07]  /*3960*/  UIADD3 UR8, UPT, UPT, UR6, 0x8, URZ ;  /* 0x0000000806087890 */ /* 0x000fce000fffe0ff */
[----:B------:R-:W-:Y:S05]  /*3970*/  BRA.U !UP0, `(.L_x_74) ;  /* 0x00000001089c7547 */ /* 0x000fea000b800000 */
[----:B------:R-:W-:Y:S01]  /*3980*/  ELECT P0, URZ, PT ;  /* 0x0000000000ff782f */ /* 0x000fe20003800000 */
[----:B------:R-:W-:-:S12]  /*3990*/  BSSY B0, `(.L_x_74) ;  /* 0x0000025000007945 */ /* 0x000fd80003800000 */
[----:B------:R-:W-:Y:S05]  /*39a0*/  @!P0 BRA `(.L_x_75) ;  /* 0x00000000008c8947 */ /* 0x000fea0003800000 */
[----:B------:R-:W-:-:S05]  /*39b0*/  UMOV UR7, 0x10 ;  /* 0x0000001000077882 */ /* 0x000fca0000000000 */
[----:B------:R-:W-:Y:S04]  /*39c0*/  DEPBAR.LE SB1, 0x36 ;  /* 0x00009d800000791a */ /* 0x000fe80000000000 */
[----:B------:R-:W1:Y:S02]  /*39d0*/  UTCATOMSWS.2CTA.FIND_AND_SET.ALIGN UP1, UR7, UR7 ;  /* 0x00000007000775e3 */ /* 0x000e640008220800 */
[----:B-1----:R-:W-:Y:S01]  /*39e0*/  MOV R10, UR7 ;  /* 0x00000007000a7c02 */ /* 0x002fe20008000f00 */
[----:B------:R-:W-:Y:S06]  /*39f0*/  BRA.U UP1, `(.L_x_76) ;  /* 0x0000000101187547 */ /* 0x000fec000b800000 */
.L_x_77:
[----:B------:R-:W-:Y:S05]  /*3a00*/  NANOSLEEP 0x64 ;  /* 0x000000640000795d */ /* 0x000fea0003800000 */
[----:B------:R-:W-:-:S05]  /*3a10*/  UMOV UR7, 0x10 ;  /* 0x0000001000077882 */ /* 0x000fca0000000000 */
[----:B------:R-:W-:Y:S04]  /*3a20*/  DEPBAR.LE SB1, 0x36 ;  /* 0x00009d800000791a */ /* 0x000fe80000000000 */
[----:B------:R-:W1:Y:S02]  /*3a30*/  UTCATOMSWS.2CTA.FIND_AND_SET.ALIGN UP1, UR7, UR7 ;  /* 0x00000007000775e3 */ /* 0x000e640008220800 */
[----:B-1----:R-:W-:Y:S01]  /*3a40*/  MOV R10, UR7 ;  /* 0x00000007000a7c02 */ /* 0x002fe20008000f00 */
[----:B------:R-:W-:Y:S05]  /*3a50*/  BRA.U !UP1, `(.L_x_77) ;  /* 0xfffffffd09e87547 */ /* 0x000fea000b83ffff */
.L_x_76:
[----:B------:R-:W1:Y:S01]  /*3a60*/  LDS R5, [UR6+0x10] ;  /* 0x00001006ff057984 */ /* 0x000e620008000800 */
[----:B------:R-:W-:Y:S01]  /*3a70*/  IMAD.U32 R3, RZ, RZ, UR37 ;  /* 0x00000025ff037e24 */ /* 0x000fe2000f8e00ff */
[----:B------:R-:W-:-:S03]  /*3a80*/  MOV R2, UR4 ;  /* 0x0000000400027c02 */ /* 0x000fc60008000f00 */
[----:B------:R-:W-:Y:S01]  /*3a90*/  VIADD R3, R3, 0x230 ;  /* 0x0000023003037836 */ /* 0x000fe20000000000 */
[----:B-1----:R-:W-:-:S04]  /*3aa0*/  SHF.L.U32 R5, R5, 0x1f, RZ ;  /* 0x0000001f05057819 */ /* 0x002fc800000006ff */
[----:B------:R-:W1:Y:S02]  /*3ab0*/  SYNCS.PHASECHK.TRANS64.TRYWAIT P0, [UR6+0x8], R5 ;  /* 0x00000805ff0075a7 */ /* 0x000e640008001106 */
[----:B-1----:R-:W-:Y:S05]  /*3ac0*/  @P0 BRA `(.L_x_78) ;  /* 0x0000000000080947 */ /* 0x002fea0003800000 */
[----:B------:R-:W1:Y:S02]  /*3ad0*/  SYNCS.PHASECHK.TRANS64.TRYWAIT P0, [UR6+0x8], R5 ;  /* 0x00000805ff0075a7 */ /* 0x000e640008001106 */
[----:B-1----:R-:W-:Y:S05]  /*3ae0*/  @!P0 BRA `(.L_x_79) ;  /* 0x0000005400588947 */ /* 0x002fea0003800000 */
.L_x_78:
[----:B-1----:R-:W-:Y:S01]  /*3af0*/  HFMA2 R4, -RZ, RZ, 0, 5.9604644775390625e-08 ;  /* 0x00000001ff047431 */ /* 0x002fe200000001ff */
[----:B------:R-:W-:Y:S01]  /*3b00*/  UPRMT UR7, UR4, 0x654, UR8 ;  /* 0x0000065404077896 */ /* 0x000fe20008000008 */
[----:B------:R-:W-:Y:S01]  /*3b10*/  IMAD.MOV.U32 R7, RZ, RZ, 0xffff ;  /* 0x0000ffffff077424 */ /* 0x000fe200078e00ff */
[----:B------:R-:W-:Y:S01]  /*3b20*/  PRMT R2, R2, 0x654, R3 ;  /* 0x0000065402027816 */ /* 0x000fe20000000003 */
[----:B------:R-:W-:Y:S02]  /*3b30*/  IMAD.MOV.U32 R5, RZ, RZ, 0x4 ;  /* 0x00000004ff057424 */ /* 0x000fe400078e00ff */
[----:B------:R-:W-:Y:S01]  /*3b40*/  IMAD.SHL.U32 R9, R10, 0x20, RZ ;  /* 0x000000200a097824 */ /* 0x000fe200078e00ff */
[----:B------:R-:W-:Y:S02]  /*3b50*/  MOV R3, UR7 ;  /* 0x0000000700037c02 */ /* 0x000fe40008000f00 */
[-C--:B------:R-:W-:Y:S01]  /*3b60*/  SHF.L.U32 R7, R7, R10.reuse, RZ ;  /* 0x0000000a07077219 */ /* 0x080fe200000006ff */
[----:B------:R1:W-:Y:S01]  /*3b70*/  SYNCS.ARRIVE.TRANS64.RED RZ, [UR7], R5 ;  /* 0x00000005ffff79a7 */ /* 0x0003e20008000407 */
[----:B------:R-:W-:Y:S01]  /*3b80*/  SHF.L.U32 R6, R4, R10, RZ ;  /* 0x0000000a04067219 */ /* 0x000fe200000006ff */
[----:B------:R1:W-:Y:S04]  /*3b90*/  STS [UR37+0x230], R9 ;  /* 0x00023009ff007988 */ /* 0x0003e80008000825 */
[----:B------:R1:W-:Y:S04]  /*3ba0*/  STAS [R2.64], R10 ;  /* 0x0000000a02007dbd */ /* 0x0003e8000c0008ff */
[----:B------:R1:W-:Y:S04]  /*3bb0*/  ATOMS.OR RZ, [UR6+0x14], R7 ;  /* 0x00001407ffff798c */ /* 0x0003e8000b000006 */
[----:B------:R1:W-:Y:S04]  /*3bc0*/  ATOMS.OR RZ, [UR6+0x18], R6 ;  /* 0x00001806ffff798c */ /* 0x0003e8000b000006 */
[----:B------:R1:W-:Y:S02]  /*3bd0*/  ATOMS.XOR RZ, [UR6+0x10], R4 ;  /* 0x00001004ffff798c */ /* 0x0003e4000b800006 */
.L_x_75:
[----:B------:R-:W-:Y:S05]  /*3be0*/  BSYNC B0 ;  /* 0x0000000000007941 */ /* 0x000fea0003800000 */
.L_x_74:
[----:B------:R-:W-:Y:S05]  /*3bf0*/  BRA.U UP0, `(.L_x_80) ;  /* 0x00000001006c7547 */ /* 0x000fea000b800000 */
[----:B------:R-:W-:-:S03]  /*3c00*/  UMOV UR7, 0xffffffff ;  /* 0xffffffff00077882 */ /* 0x000fc60000000000 */
[----:B------:R-:W-:Y:S05]  /*3c10*/  BRA.DIV UR7, `(.L_x_81) ;  /* 0x0000005607247947 */ /* 0x000fea000b800000 */
[----:B------:R-:W-:-:S13]  /*3c20*/  ELECT P6, URZ, PT ;  /* 0x0000000000ff782f */ /* 0x000fda00038c0000 */
.L_x_199:
[----:B------:R-:W-:Y:S05]  /*3c30*/  @!P6 BRA `(.L_x_80) ;  /* 0x00000000005ce947 */ /* 0x000fea0003800000 */
[----:B-1----:R-:W1:Y:S02]  /*3c40*/  LDS R3, [UR6+0x10] ;  /* 0x00001006ff037984 */ /* 0x002e640008000800 */
[----:B-1----:R-:W-:-:S04]  /*3c50*/  SHF.L.U32 R3, R3, 0x1f, RZ ;  /* 0x0000001f03037819 */ /* 0x002fc800000006ff */
[----:B------:R-:W1:Y:S02]  /*3c60*/  SYNCS.PHASECHK.TRANS64.TRYWAIT P0, [UR6+0x8], R3 ;  /* 0x00000803ff0075a7 */ /* 0x000e640008001106 */
[----:B-1----:R-:W-:Y:S05]  /*3c70*/  @P0 BRA `(.L_x_82) ;  /* 0x0000000000080947 */ /* 0x002fea0003800000 */
[----:B------:R-:W1:Y:S02]  /*3c80*/  SYNCS.PHASECHK.TRANS64.TRYWAIT P0, [UR6+0x8], R3 ;  /* 0x00000803ff0075a7 */ /* 0x000e640008001106 */
[----:B-1----:R-:W-:Y:S05]  /*3c90*/  @!P0 BRA `(.L_x_83) ;  /* 0x0000005400248947 */ /* 0x002fea0003800000 */
.L_x_82:
[----:B------:R-:W2:Y:S01]  /*3ca0*/  LDS R5, [UR37+0x230] ;  /* 0x00023025ff057984 */ /* 0x000ea20008000800 */
[----:B-1----:R-:W-:Y:S02]  /*3cb0*/  HFMA2 R2, -RZ, RZ, 0, 5.9604644775390625e-08 ;  /* 0x00000001ff027431 */ /* 0x002fe400000001ff */
[----:B------:R-:W-:Y:S01]  /*3cc0*/  IMAD.MOV.U32 R3, RZ, RZ, 0xffff ;  /* 0x0000ffffff037424 */ /* 0x000fe200078e00ff */
[----:B------:R-:W-:Y:S01]  /*3cd0*/  UPRMT UR7, UR4, 0x654, UR8 ;  /* 0x0000065404077896 */ /* 0x000fe20008000008 */
[----:B--2---:R-:W-:-:S03]  /*3ce0*/  IMAD.SHL.U32 R4, R5, 0x20, RZ ;  /* 0x0000002005047824 */ /* 0x004fc600078e00ff */
[-C--:B------:R-:W-:Y:S02]  /*3cf0*/  SHF.L.U32 R3, R3, R5.reuse, RZ ;  /* 0x0000000503037219 */ /* 0x080fe400000006ff */
[----:B------:R-:W-:Y:S01]  /*3d00*/  SHF.L.U32 R5, R2, R5, RZ ;  /* 0x0000000502057219 */ /* 0x000fe200000006ff */
[----:B------:R2:W-:Y:S04]  /*3d10*/  STS [UR37+0x230], R4 ;  /* 0x00023004ff007988 */ /* 0x0005e80008000825 */
[----:B------:R2:W-:Y:S04]  /*3d20*/  ATOMS.OR RZ, [UR6+0x14], R3 ;  /* 0x00001403ffff798c */ /* 0x0005e8000b000006 */
[----:B------:R2:W-:Y:S01]  /*3d30*/  ATOMS.OR RZ, [UR6+0x18], R5 ;  /* 0x00001805ffff798c */ /* 0x0005e2000b000006 */
[----:B------:R-:W-:Y:S03]  /*3d40*/  SYNCS.ARRIVE.TRANS64.RED.A1T0 RZ, [UR7], RZ ;  /* 0x000000ffffff79a7 */ /* 0x000fe60008100407 */
[----:B------:R2:W-:Y:S01]  /*3d50*/  ATOMS.XOR RZ, [UR6+0x10], R2 ;  /* 0x00001002ffff798c */ /* 0x0005e2000b800006 */
[----:B------:R-:W-:Y:S05]  /*3d60*/  BRA `(.L_x_80) ;  /* 0x0000000000107947 */ /* 0x000fea0003800000 */
.L_x_73:
[----:B------:R-:W-:-:S05]  /*3d70*/  MOV R2, 0xffffffff ;  /* 0xffffffff00027802 */ /* 0x000fca0000000f00 */
[----:B------:R1:W-:Y:S02]  /*3d80*/  STS [UR37+0x230], R2 ;  /* 0x00023002ff007988 */ /* 0x0003e40008000825 */
[----:B-1----:R-:W-:Y:S02]  /*3d90*/  MOV R2, 0x3db0 ;  /* 0x00003db000027802 */ /* 0x002fe40000000f00 */
[----:B-----5:R-:W-:Y:S05]  /*3da0*/  CALL.REL.NOINC `($__internal_1_$__cuda_sm10x_tcgen05_guardrail_trap_phase_invalid_during_alloc) ;  /* 0x0000005800847944 */ /* 0x020fea0003c00000 */
.L_x_80:
[----:B------:R-:W-:Y:S05]  /*3db0*/  WARPSYNC.ALL ;  /* 0x0000000000007948 */ /* 0x000fea0003800000 */
[----:B------:R-:W3:Y:S01]  /*3dc0*/  S2UR UR8, SR_CgaCtaId ;  /* 0x00000000000879c3 */ /* 0x000ee20000008800 */
[----:B------:R-:W-:Y:S01]  /*3dd0*/  UMOV UR6, 0x400 ;  /* 0x0000040000067882 */ /* 0x000fe20000000000 */
[----:B------:R-:W-:-:S06]  /*3de0*/  NOP ;  /* 0x0000000000007918 */ /* 0x000fcc0000000000 */
[----:B------:R-:W-:Y:S06]  /*3df0*/  BAR.ARV 0x6, 0xa0 ;  /* 0x0182800000007b1d */ /* 0x000fec0000002000 */
[----:B------:R-:W-:Y:S01]  /*3e00*/  LOP3.LUT R0, R0, 0xffff, RZ, 0xc0, !PT ;  /* 0x0000ffff00007812 */ /* 0x000fe200078ec0ff */
[----:B-1----:R-:W-:Y:S01]  /*3e10*/  IMAD.MOV.U32 R9, RZ, RZ, 0x1 ;  /* 0x00000001ff097424 */ /* 0x002fe200078e00ff */
[----:B------:R-:W-:Y:S01]  /*3e20*/  LOP3.LUT R8, R8, 0xffff, RZ, 0xc0, !PT ;  /* 0x0000ffff08087812 */ /* 0x000fe200078ec0ff */
[----:B------:R-:W-:Y:S01]  /*3e30*/  UMOV UR22, URZ ;  /* 0x000000ff00167c82 */ /* 0x000fe20008000000 */
[----:B------:R-:W-:Y:S01]  /*3e40*/  R2UR UR12, R0 ;  /* 0x00000000000c72ca */ /* 0x000fe200000e0000 */
[----:B------:R-:W-:Y:S01]  /*3e50*/  UMOV UR21, URZ ;  /* 0x000000ff00157c82 */ /* 0x000fe20008000000 */
[----:B------:R-:W-:Y:S01]  /*3e60*/  R2UR UR13, R8 ;  /* 0x00000000080d72ca */ /* 0x000fe200000e0000 */
[----:B------:R-:W-:Y:S01]  /*3e70*/  IMAD.MOV.U32 R8, RZ, RZ, RZ ;  /* 0x000000ffff087224 */ /* 0x000fe200078e00ff */
[----:B------:R-:W-:Y:S01]  /*3e80*/  UMOV UR20, URZ ;  /* 0x000000ff00147c82 */ /* 0x000fe20008000000 */
[----:B------:R-:W-:-:S02]  /*3e90*/  UISETP.NE.AND UP2, UPT, UR5, URZ, UPT ;  /* 0x000000ff0500728c */ /* 0x000fc4000bf45270 */
[----:B---3--:R-:W-:Y:S01]  /*3ea0*/  ULEA UR8, UR8, UR6, 0x18 ;  /* 0x0000000608087291 */ /* 0x008fe2000f8ec0ff */
[----:B------:R-:W1:Y:S03]  /*3eb0*/  LDCU UR6, c[0x0][0x38c] ;  /* 0x00007180ff0677ac */ /* 0x000e660008000800 */
[----:B------:R-:W-:Y:S02]  /*3ec0*/  UIADD3 UR14, UPT, UPT, UR8, 0x6600, URZ ;  /* 0x00006600080e7890 */ /* 0x000fe4000fffe0ff */
[----:B------:R-:W-:-:S03]  /*3ed0*/  UIADD3 UR15, UPT, UPT, UR8, 0x2e600, URZ ;  /* 0x0002e600080f7890 */ /* 0x000fc6000fffe0ff */
[----:B--2---:R-:W2:Y:S01]  /*3ee0*/  LDS R2, [UR8+0x230] ;  /* 0x00023008ff027984 */ /* 0x004ea20008000800 */
[----:B------:R-:W-:Y:S02]  /*3ef0*/  USHF.R.U32.HI UR14, URZ, 0x4, UR14 ;  /* 0x00000004ff0e7899 */ /* 0x000fe4000801160e */
[----:B------:R-:W-:Y:S02]  /*3f00*/  USHF.R.U32.HI UR15, URZ, 0x4, UR15 ;  /* 0x00000004ff0f7899 */ /* 0x000fe4000801160f */
[----:B------:R-:W-:Y:S02]  /*3f10*/  ULOP3.LUT UR14, UR14, 0x3fff, URZ, 0xc0, !UPT ;  /* 0x00003fff0e0e7892 */ /* 0x000fe4000f8ec0ff */
[----:B------:R-:W-:Y:S02]  /*3f20*/  ULOP3.LUT UR15, UR15, 0x3fff, URZ, 0xc0, !UPT ;  /* 0x00003fff0f0f7892 */ /* 0x000fe4000f8ec0ff */
[----:B------:R-:W-:Y:S02]  /*3f30*/  ULOP3.LUT UR14, UR14, 0x10000, URZ, 0xfc, !UPT ;  /* 0x000100000e0e7892 */ /* 0x000fe4000f8efcff */
[----:B-1----:R-:W-:-:S02]  /*3f40*/  UIADD3 UR6, UPT, UPT, UR6, 0x1f, URZ ;  /* 0x0000001f06067890 */ /* 0x002fc4000fffe0ff */
[----:B------:R-:W-:Y:S02]  /*3f50*/  ULOP3.LUT UR15, UR15, 0x10000, URZ, 0xfc, !UPT ;  /* 0x000100000f0f7892 */ /* 0x000fe4000f8efcff */
[----:B------:R-:W-:Y:S01]  /*3f60*/  USHF.R.S32.HI UR7, URZ, 0x1f, UR6 ;  /* 0x0000001fff077899 */ /* 0x000fe20008011406 */
[----:B------:R-:W-:Y:S01]  /*3f70*/  UMOV UR28, 0x0 ;  /* 0x00000000001c7882 */ /* 0x000fe20000000000 */
[----:B------:R-:W-:Y:S02]  /*3f80*/  UMOV UR29, 0x10100010 ;  /* 0x10100010001d7882 */ /* 0x000fe40000000000 */
[----:B------:R-:W-:Y:S01]  /*3f90*/  ULEA.HI UR7, UR7, UR6, URZ, 0x5 ;  /* 0x0000000607077291 */ /* 0x000fe2000f8f28ff */
[----:B------:R-:W-:Y:S01]  /*3fa0*/  UMOV UR26, 0x0 ;  /* 0x00000000001a7882 */ /* 0x000fe20000000000 */
[----:B------:R-:W-:Y:S02]  /*3fb0*/  UMOV UR27, 0x10100010 ;  /* 0x10100010001b7882 */ /* 0x000fe40000000000 */
[----:B------:R-:W-:-:S04]  /*3fc0*/  USHF.R.S32.HI UR7, URZ, 0x5, UR7 ;  /* 0x00000005ff077899 */ /* 0x000fc80008011407 */
[----:B------:R-:W-:-:S04]  /*3fd0*/  UISETP.LT.AND UP0, UPT, UR7, 0x1, UPT ;  /* 0x000000010700788c */ /* 0x000fc8000bf01270 */
[----:B------:R-:W-:Y:S01]  /*3fe0*/  USEL UR23, UR7, 0x1, !UP0 ;  /* 0x0000000107177887 */ /* 0x000fe2000c000000 */
[----:B--2---:R-:W-:Y:S02]  /*3ff0*/  R2UR UR24, R2 ;  /* 0x00000000021872ca */ /* 0x004fe400000e0000 */
[----:B------:R-:W-:-:S13]  /*4000*/  CS2R R2, SRZ ;  /* 0x0000000000027805 */ /* 0x000fda000001ff00 */
.L_x_91:
[C---:B------:R-:W-:Y:S02]  /*4010*/  LEA R0, R8.reuse, UR8, 0x3 ;  /* 0x0000000808007c11 */ /* 0x040fe4000f8e18ff */
[----:B------:R-:W-:Y:S02]  /*4020*/  SHF.L.U32 R4, R3, 0x1f, RZ ;  /* 0x0000001f03047819 */ /* 0x000fe400000006ff */
[----:B------:R-:W-:Y:S02]  /*4030*/  LEA R5, R8, UR8, 0x4 ;  /* 0x0000000808057c11 */ /* 0x000fe4000f8e20ff */
[----:B------:R-:W1:Y:S02]  /*4040*/  SYNCS.PHASECHK.TRANS64.TRYWAIT P0, [R0+URZ+0x180], R4 ;  /* 0x00018004000075a7 */ /* 0x000e6400080011ff */
[----:B-1-34-:R-:W-:Y:S05]  /*4050*/  @!P0 BRA `(.L_x_84) ;  /* 0x00000050004c8947 */ /* 0x01afea0003800000 */
.L_x_200:
[----:B-1----:R-:W1:Y:S01]  /*4060*/  LDS.128 R4, [R5+0x210] ;  /* 0x0002100005047984 */ /* 0x002e620000000c00 */
[----:B------:R-:W-:Y:S02]  /*4070*/  VIADD R0, R0, 0x190 ;  /* 0x0000019000007836 */ /* 0x000fe40000000000 */
[----:B------:R-:W-:Y:S01]  /*4080*/  VIADD R8, R8, 0x1 ;  /* 0x0000000108087836 */ /* 0x000fe20000000000 */
[----:B------:R-:W-:Y:S01]  /*4090*/  @!PT LDS RZ, [RZ] ;  /* 0x00000000fffff984 */ /* 0x000fe20000000800 */
[----:B------:R-:W-:Y:S01]  /*40a0*/  @!PT LDS RZ, [RZ] ;  /* 0x00000000fffff984 */ /* 0x000fe20000000800 */
[----:B------:R-:W-:Y:S01]  /*40b0*/  @!PT LDS RZ, [RZ] ;  /* 0x00000000fffff984 */ /* 0x000fe20000000800 */
[----:B------:R-:W-:Y:S01]  /*40c0*/  @!PT LDS RZ, [RZ] ;  /* 0x00000000fffff984 */ /* 0x000fe20000000800 */
[----:B------:R2:W-:Y:S06]  /*40d0*/  MEMBAR.ALL.CTA ;  /* 0x0000000000007992 */ /* 0x0005ec0000008000 */
[----:B--2---:R-:W2:Y:S01]  /*40e0*/  FENCE.VIEW.ASYNC.S ;  /* 0x00000000000073c6 */ /* 0x004ea20000000000 */
[----:B------:R-:W-:-:S04]  /*40f0*/  PRMT R0, RZ, 0x654, R0 ;  /* 0x00000654ff007816 */ /* 0x000fc80000000000 */
[----:B--2---:R2:W-:Y:S01]  /*4100*/  SYNCS.ARRIVE.TRANS64.RED.A1T0 RZ, [R0+URZ], RZ ;  /* 0x000000ff00ff79a7 */ /* 0x0045e200081004ff */
[----:B-1----:R-:W-:Y:S01]  /*4110*/  LOP3.LUT P1, RZ, R6, 0x1, RZ, 0xc0, !PT ;  /* 0x0000000106ff7812 */ /* 0x002fe2000782c0ff */
[----:B--2---:R-:W-:-:S12]  /*4120*/  BRA.U UP2, `(.L_x_85) ;  /* 0x0000000102e07547 */ /* 0x004fd8000b800000 */
[----:B------:R-:W1:Y:S01]  /*4130*/  LDCU UR6, c[0x0][0x38c] ;  /* 0x00007180ff0677ac */ /* 0x000e620008000800 */
[----:B------:R-:W-:Y:S02]  /*4140*/  PLOP3.LUT P2, PT, PT, PT, PT, 0x80, 0x8 ;  /* 0x000000000008781c */ /* 0x000fe40003f4f070 */
[----:B------:R-:W-:Y:S01]  /*4150*/  SHF.L.U32 R4, R9, 0x1f, RZ ;  /* 0x0000001f09047819 */ /* 0x000fe200000006ff */
[----:B------:R-:W-:Y:S02]  /*4160*/  ULEA UR10, UR22, UR8, 0x3 ;  /* 0x00000008160a7291 */ /* 0x000fe4000f8e18ff */
[----:B------:R-:W-:Y:S02]  /*4170*/  ULEA UR11, UR22, UR24, 0x6 ;  /* 0x00000018160b7291 */ /* 0x000fe4000f8e30ff */
[----:B-1----:R-:W-:-:S06]  /*4180*/  UISETP.GE.AND UP0, UPT, UR6, 0x1, UPT ;  /* 0x000000010600788c */ /* 0x002fcc000bf06270 */
[----:B------:R-:W-:-:S05]  /*4190*/  PLOP3.LUT P0, PT, PT, PT, UP0, 0x80, 0x8 ;  /* 0x000000000008781c */ /* 0x000fca0003f0f008 */
[----:B------:R-:W-:-:S08]  /*41a0*/  @UP0 ULEA UR6, UR21, UR8, 0x3 ;  /* 0x0000000815060291 */ /* 0x000fd0000f8e18ff */
[----:B------:R-:W-:-:S04]  /*41b0*/  @P0 SHF.L.U32 R0, R2, 0x1f, RZ ;  /* 0x0000001f02000819 */ /* 0x000fc800000006ff */
[----:B------:R1:W2:Y:S01]  /*41c0*/  @P0 SYNCS.PHASECHK.TRANS64.TRYWAIT P2, [UR6], R0 ;  /* 0x00000000ff0005a7 */ /* 0x0002a20008041106 */
[----:B------:R-:W3:Y:S02]  /*41d0*/  SYNCS.PHASECHK.TRANS64.TRYWAIT P0, [UR10+0x1c0], R4 ;  /* 0x0001c004ff0075a7 */ /* 0x000ee4000800110a */
[----:B-123--:R-:W-:Y:S05]  /*41e0*/  @!P0 BRA `(.L_x_86) ;  /* 0x0000004c00fc8947 */ /* 0x00efea0003800000 */
.L_x_202:
[----:B------:R-:W-:Y:S01]  /*41f0*/  UMOV UR19, UR20 ;  /* 0x0000001400137c82 */ /* 0x000fe20008000000 */
[----:B------:R-:W-:Y:S05]  /*4200*/  BRA.U !UP0, `(.L_x_87) ;  /* 0x0000000108987547 */ /* 0x000fea000b800000 */
[----:B------:R-:W-:Y:S02]  /*4210*/  UIADD3 UR19, UPT, UPT, UR23, UR20, URZ ;  /* 0x0000001417137290 */ /* 0x000fe4000fffe0ff */
[----:B------:R-:W-:Y:S01]  /*4220*/  UPLOP3.LUT UP3, UPT, UPT, UPT, UPT, 0x40, 0x4 ;  /* 0x000000000004789c */ /* 0x000fe20003f6e870 */
[----:B------:R-:W-:Y:S01]  /*4230*/  UMOV UR18, UR7 ;  /* 0x0000000700127c82 */ /* 0x000fe20008000000 */
[----:B------:R-:W-:-:S09]  /*4240*/  UMOV UR17, UR21 ;  /* 0x0000001500117c82 */ /* 0x000fd20008000000 */
.L_x_90:
[----:B--2---:R-:W-:Y:S01]  /*4250*/  ULEA UR9, UR17, UR8, 0x3 ;  /* 0x0000000811097291 */ /* 0x004fe2000f8e18ff */
[----:B---3--:R-:W-:Y:S11]  /*4260*/  @P2 BRA `(.L_x_88) ;  /* 0x00000000000c2947 */ /* 0x008ff60003800000 */
[----:B-1----:R-:W-:Y:S04]  /*4270*/  SHF.L.U32 R4, R2, 0x1f, RZ ;  /* 0x0000001f02047819 */ /* 0x002fe800000006ff */
[----:B------:R-:W1:Y:S02]  /*4280*/  SYNCS.PHASECHK.TRANS64.TRYWAIT P0, [UR9], R4 ;  /* 0x00000004ff0075a7 */ /* 0x000e640008001109 */
[----:B-1----:R-:W-:Y:S05]  /*4290*/  @!P0 BRA `(.L_x_89) ;  /* 0x0000004c00e88947 */ /* 0x002fea0003800000 */
.L_x_88:
[----:B------:R-:W-:Y:S01]  /*42a0*/  UISETP.NE.AND UP0, UPT, UR18, 0x1, UPT ;  /* 0x000000011200788c */ /* 0x000fe2000bf05270 */
[----:B------:R-:W-:Y:S01]  /*42b0*/  PLOP3.LUT P2, PT, PT, PT, PT, 0x80, 0x8 ;  /* 0x000000000008781c */ /* 0x000fe20003f4f070 */
[----:B------:R-:W-:Y:S02]  /*42c0*/  UIADD3 UR21, UPT, UPT, UR17, 0x1, URZ ;  /* 0x0000000111157890 */ /* 0x000fe4000fffe0ff */
[----:B------:R-:W-:Y:S02]  /*42d0*/  ULEA UR30, UR17, UR15, 0x7 ;  /* 0x0000000f111e7291 */ /* 0x000fe4000f8e38ff */
[----:B------:R-:W-:Y:S01]  /*42e0*/  UISETP.NE.AND UP1, UPT, UR21, 0x14, UPT ;  /* 0x000000141500788c */ /* 0x000fe2000bf25270 */
[----:B------:R-:W-:Y:S01]  /*42f0*/  PLOP3.LUT P0, PT, PT, PT, UP0, 0x80, 0x8 ;  /* 0x000000000008781c */ /* 0x000fe20003f0f008 */
[----:B------:R-:W-:Y:S02]  /*4300*/  ULEA UR32, UR17, UR14, 0x9 ;  /* 0x0000000e11207291 */ /* 0x000fe4000f8e48ff */
[----:B------:R-:W-:Y:S02]  /*4310*/  USEL UR16, URZ, 0x1, UP1 ;  /* 0x00000001ff107887 */ /* 0x000fe40008800000 */
[----:B------:R-:W-:Y:S02]  /*4320*/  USEL UR21, UR21, URZ, UP1 ;  /* 0x000000ff15157287 */ /* 0x000fe40008800000 */
[----:B------:R-:W-:Y:S02]  /*4330*/  UIADD3 UR36, UPT, UPT, UR30, 0x2, URZ ;  /* 0x000000021e247890 */ /* 0x000fe4000fffe0ff */
[----:B------:R-:W-:Y:S01]  /*4340*/  @UP0 ULEA UR6, UR21, UR8, 0x3 ;  /* 0x0000000815060291 */ /* 0x000fe2000f8e18ff */
[----:B------:R-:W-:Y:S01]  /*4350*/  LOP3.LUT R2, R2, UR16, RZ, 0x3c, !PT ;  /* 0x0000001002027c12 */ /* 0x000fe2000f8e3cff */
[----:B------:R-:W-:Y:S02]  /*4360*/  UIADD3 UR34, UPT, UPT, UR32, 0x2, URZ ;  /* 0x0000000220227890 */ /* 0x000fe4000fffe0ff */
[----:B------:R-:W-:Y:S01]  /*4370*/  UIADD3 UR9, UPT, UPT, UR9, 0xa0, URZ ;  /* 0x000000a009097890 */ /* 0x000fe2000fffe0ff */
[----:B-1----:R-:W-:Y:S01]  /*4380*/  @P0 SHF.L.U32 R0, R2, 0x1f, RZ ;  /* 0x0000001f02000819 */ /* 0x002fe200000006ff */
[----:B------:R-:W-:Y:S01]  /*4390*/  UMOV UR31, 0x80004020 ;  /* 0x80004020001f7882 */ /* 0x000fe20000000000 */
[----:B------:R-:W-:Y:S01]  /*43a0*/  UMOV UR33, 0x80004020 ;  /* 0x8000402000217882 */ /* 0x000fe20000000000 */
[----:B------:R-:W-:Y:S01]  /*43b0*/  UMOV UR37, 0x80004020 ;  /* 0x8000402000257882 */ /* 0x000fe20000000000 */
[----:B------:R2:W3:Y:S01]  /*43c0*/  @P0 SYNCS.PHASECHK.TRANS64.TRYWAIT P2, [UR6], R0 ;  /* 0x00000000ff0005a7 */ /* 0x0004e20008041106 */
[----:B------:R-:W-:Y:S01]  /*43d0*/  UIADD3 UR20, UPT, UPT, UR20, 0x1, URZ ;  /* 0x0000000114147890 */ /* 0x000fe2000fffe0ff */
[----:B------:R2:W-:Y:S01]  /*43e0*/  UTCHMMA.2CTA gdesc[UR32], gdesc[UR30], tmem[UR11], tmem[UR28], idesc[UR29], UP3 ;  /* 0x00ff1c1e200075ea */ /* 0x0005e20009a0000b */
[----:B------:R-:W-:Y:S02]  /*43f0*/  UIADD3 UR18, UPT, UPT, UR18, -0x1, URZ ;  /* 0xffffffff12127890 */ /* 0x000fe4000fffe0ff */
[----:B------:R-:W-:Y:S02]  /*4400*/  UISETP.NE.AND UP0, UPT, UR20, UR19, UPT ;  /* 0x000000131400728c */ /* 0x000fe4000bf05270 */
[----:B------:R-:W-:Y:S01]  /*4410*/  UPLOP3.LUT UP3, UPT, UPT, UPT, UPT, 0x80, 0x8 ;  /* 0x000000000008789c */ /* 0x000fe20003f6f070 */
[----:B------:R-:W-:Y:S01]  /*4420*/  UMOV UR35, 0x80004020 ;  /* 0x8000402000237882 */ /* 0x000fe20000000000 */
[----:B------:R-:W-:Y:S01]  /*4430*/  UMOV UR17, UR21 ;  /* 0x0000001500117c82 */ /* 0x000fe20008000000 */
[----:B------:R2:W-:Y:S01]  /*4440*/  UTCHMMA.2CTA gdesc[UR34], gdesc[UR36], tmem[UR11], tmem[UR26], idesc[UR27], UPT ;  /* 0x00ff1a24220075ea */ /* 0x0005e2000ba0000b */
[----:B------:R2:W-:Y:S03]  /*4450*/  UTCBAR.2CTA.MULTICAST [UR9], URZ, UR13 ;  /* 0x000000ff090073e9 */ /* 0x0005e6000820080d */
[----:B------:R-:W-:Y:S05]  /*4460*/  BRA.U UP0, `(.L_x_90) ;  /* 0xfffffffd00787547 */ /* 0x000fea000b83ffff */
.L_x_87:
[----:B------:R-:W-:Y:S01]  /*4470*/  UIADD3 UR10, UPT, UPT, UR10, 0x1a0, URZ ;  /* 0x000001a00a0a7890 */ /* 0x000fe2000fffe0ff */
[----:B------:R-:W-:-:S08]  /*4480*/  UMOV UR20, UR19 ;  /* 0x0000001300147c82 */ /* 0x000fd00008000000 */
[----:B------:R4:W-:Y:S01]  /*4490*/  UTCBAR.2CTA.MULTICAST [UR10], URZ, UR12 ;  /* 0x000000ff0a0073e9 */ /* 0x0009e2000820080c */
[----:B------:R-:W-:Y:S02]  /*44a0*/  NOP ;  /* 0x0000000000007918 */ /* 0x000fe40000000000 */
.L_x_85:
[----:B------:R-:W-:Y:S01]  /*44b0*/  UIADD3 UR22, UPT, UPT, UR22, 0x1, URZ ;  /* 0x0000000116167890 */ /* 0x000fe2000fffe0ff */
[----:B------:R-:W-:-:S03]  /*44c0*/  ISETP.NE.AND P0, PT, R8, 0x2, PT ;  /* 0x000000020800780c */ /* 0x000fc60003f05270 */
[----:B------:R-:W-:Y:S01]  /*44d0*/  UISETP.NE.AND UP0, UPT, UR22, 0x4, UPT ;  /* 0x000000041600788c */ /* 0x000fe2000bf05270 */
[----:B-12---:R-:W-:Y:S02]  /*44e0*/  SEL R0, RZ, 0x1, P0 ;  /* 0x00000001ff007807 */ /* 0x006fe40000000000 */
[----:B------:R-:W-:Y:S01]  /*44f0*/  SEL R8, R8, RZ, P0 ;  /* 0x000000ff08087207 */ /* 0x000fe20000000000 */
[----:B------:R-:W-:Y:S01]  /*4500*/  USEL UR6, URZ, 0x1, UP0 ;  /* 0x00000001ff067887 */ /* 0x000fe20008000000 */
[----:B------:R-:W-:Y:S01]  /*4510*/  LOP3.LUT R3, R3, R0, RZ, 0x3c, !PT ;  /* 0x0000000003037212 */ /* 0x000fe200078e3cff */
[----:B------:R-:W-:-:S04]  /*4520*/  USEL UR22, UR22, URZ, UP0 ;  /* 0x000000ff16167287 */ /* 0x000fc80008000000 */
[----:B------:R-:W-:Y:S01]  /*4530*/  LOP3.LUT R9, R9, UR6, RZ, 0x3c, !PT ;  /* 0x0000000609097c12 */ /* 0x000fe2000f8e3cff */
[----:B------:R-:W-:Y:S07]  /*4540*/  @P1 BRA `(.L_x_91) ;  /* 0xfffffff800b01947 */ /* 0x000fee000383ffff */
[----:B------:R-:W1:Y:S01]  /*4550*/  S2UR UR6, SR_CgaCtaId ;  /* 0x00000000000679c3 */ /* 0x000e620000008800 */
[----:B------:R-:W-:Y:S01]  /*4560*/  ELECT P0, URZ, PT ;  /* 0x0000000000ff782f */ /* 0x000fe20003800000 */
[----:B------:R-:W-:Y:S01]  /*4570*/  HFMA2 R0, -RZ, RZ, 0, 5.9604644775390625e-08 ;  /* 0x00000001ff007431 */ /* 0x000fe200000001ff */
[----:B------:R-:W-:-:S05]  /*4580*/  UMOV UR7, 0x40 ;  /* 0x0000004000077882 */ /* 0x000fca0000000000 */
[----:B------:R-:W-:Y:S01]  /*4590*/  UVIRTCOUNT.DEALLOC.SMPOOL 0x80 ;  /* 0x000000800000784c */ /* 0x000fe20000000000 */
[----:B------:R-:W-:Y:S02]  /*45a0*/  UISETP.NE.AND UP0, UPT, UR5, URZ, UPT ;  /* 0x000000ff0500728c */ /* 0x000fe4000bf05270 */
[----:B-1----:R-:W-:-:S09]  /*45b0*/  ULEA UR6, UR6, UR7, 0x18 ;  /* 0x0000000706067291 */ /* 0x002fd2000f8ec0ff */
[----:B------:R1:W-:Y:S01]  /*45c0*/  @P0 STS.U8 [UR6+0x1c], R0 ;  /* 0x00001c00ff000988 */ /* 0x0003e20008000006 */
[----:B------:R-:W-:Y:S05]  /*45d0*/  BRA.U UP0, `(.L_x_92) ;  /* 0x0000000100a07547 */ /* 0x000fea000b800000 */
[----:B------:R-:W-:Y:S01]  /*45e0*/  UIADD3 UR5, UPT, UPT, UR8, 0x1c0, URZ ;  /* 0x000001c008057890 */ /* 0x000fe2000fffe0ff */
[----:B------:R-:W-:-:S03]  /*45f0*/  SHF.L.U32 R2, R9, 0x1f, RZ ;  /* 0x0000001f09027819 */ /* 0x000fc600000006ff */
[----:B------:R-:W-:-:S09]  /*4600*/  ULEA UR7, UR22, UR5, 0x3 ;  /* 0x0000000516077291 */ /* 0x000fd2000f8e18ff */
[----:B------:R-:W2:Y:S02]  /*4610*/  SYNCS.PHASECHK.TRANS64.TRYWAIT P0, [UR7], R2 ;  /* 0x00000002ff0075a7 */ /* 0x000ea40008001107 */
[----:B--2---:R-:W-:Y:S05]  /*4620*/  @!P0 BRA `(.L_x_93) ;  /* 0x0000004c001c8947 */ /* 0x004fea0003800000 */
.L_x_205:
[----:B------:R-:W-:-:S04]  /*4630*/  UIADD3 UR9, UPT, UPT, UR22, 0x1, URZ ;  /* 0x0000000116097890 */ /* 0x000fc8000fffe0ff */
[----:B------:R-:W-:-:S04]  /*4640*/  UISETP.NE.AND UP1, UPT, UR9, 0x4, UPT ;  /* 0x000000040900788c */ /* 0x000fc8000bf25270 */
[----:B----4-:R-:W-:Y:S02]  /*4650*/  USEL UR10, URZ, 0x1, UP1 ;  /* 0x00000001ff0a7887 */ /* 0x010fe40008800000 */
[----:B------:R-:W-:-:S04]  /*4660*/  USEL UR9, UR9, URZ, UP1 ;  /* 0x000000ff09097287 */ /* 0x000fc80008800000 */
[----:B------:R-:W-:Y:S01]  /*4670*/  ULEA UR7, UR9, UR5, 0x3 ;  /* 0x0000000509077291 */ /* 0x000fe2000f8e18ff */
[----:B-1----:R-:W-:-:S04]  /*4680*/  LOP3.LUT R2, R9, UR10, RZ, 0x3c, !PT ;  /* 0x0000000a09027c12 */ /* 0x002fc8000f8e3cff */
[----:B------:R-:W-:-:S04]  /*4690*/  SHF.L.U32 R3, R2, 0x1f, RZ ;  /* 0x0000001f02037819 */ /* 0x000fc800000006ff */
[----:B------:R-:W1:Y:S02]  /*46a0*/  SYNCS.PHASECHK.TRANS64.TRYWAIT P0, [UR7], R3 ;  /* 0x00000003ff0075a7 */ /* 0x000e640008001107 */
[----:B-1----:R-:W-:Y:S05]  /*46b0*/  @!P0 BRA `(.L_x_94) ;  /* 0x0000004c00108947 */ /* 0x002fea0003800000 */
.L_x_207:
        /* <DEDUP_REMOVED lines=9> */
.L_x_209:
[----:B------:R-:W-:-:S04]  /*4750*/  UIADD3 UR9, UPT, UPT, UR9, 0x1, URZ ;  /* 0x0000000109097890 */ /* 0x000fc8000fffe0ff */
[----:B------:R-:W-:-:S04]  /*4760*/  UISETP.NE.AND UP1, UPT, UR9, 0x4, UPT ;  /* 0x000000040900788c */ /* 0x000fc8000bf25270 */
[----:B------:R-:W-:Y:S02]  /*4770*/  USEL UR7, URZ, 0x1, UP1 ;  /* 0x00000001ff077887 */ /* 0x000fe40008800000 */
[----:B------:R-:W-:-:S04]  /*4780*/  USEL UR9, UR9, URZ, UP1 ;  /* 0x000000ff09097287 */ /* 0x000fc80008800000 */
[----:B------:R-:W-:Y:S01]  /*4790*/  ULEA UR9, UR9, UR5, 0x3 ;  /* 0x0000000509097291 */ /* 0x000fe2000f8e18ff */
[----:B------:R-:W-:-:S04]  /*47a0*/  LOP3.LUT R2, R2, UR7, RZ, 0x3c, !PT ;  /* 0x0000000702027c12 */ /* 0x000fc8000f8e3cff */
[----:B------:R-:W-:Y:S01]  /*47b0*/  SHF.L.U32 R2, R2, 0x1f, RZ ;  /* 0x0000001f02027819 */ /* 0x000fe200000006ff */
[----:B-1----:R-:W-:-:S04]  /*47c0*/  IMAD.U32 R0, RZ, RZ, UR9 ;  /* 0x00000009ff007e24 */ /* 0x002fc8000f8e00ff */
[----:B------:R1:W2:Y:S03]  /*47d0*/  SYNCS.PHASECHK.TRANS64.TRYWAIT P0, [R0+URZ], R2 ;  /* 0x00000002000075a7 */ /* 0x0002a600080011ff */
[----:B--2---:R-:W-:Y:S05]  /*47e0*/  @!P0 NANOSLEEP.SYNCS 0x989680 ;  /* 0x009896800000895d */ /* 0x004fea0003900000 */
[----:B------:R-:W2:Y:S02]  /*47f0*/  @!P0 SYNCS.PHASECHK.TRANS64 P0, [R0+URZ], R2 ;  /* 0x00000002000085a7 */ /* 0x000ea400080010ff */
[----:B--2---:R-:W-:Y:S05]  /*4800*/  @P0 BRA `(.L_x_96) ;  /* 0x0000000000200947 */ /* 0x004fea0003800000 */
.L_x_97:
[----:B--2---:R2:W4:Y:S02]  /*4810*/  SYNCS.PHASECHK.TRANS64.TRYWAIT P0, [R0+URZ], R2 ;  /* 0x00000002000075a7 */ /* 0x00452400080011ff */
[----:B----4-:R-:W-:Y:S05]  /*4820*/  @!P0 NANOSLEEP.SYNCS 0x989680 ;  /* 0x009896800000895d */ /* 0x010fea0003900000 */
[----:B------:R-:W4:Y:S02]  /*4830*/  @!P0 SYNCS.PHASECHK.TRANS64 P0, [R0+URZ], R2 ;  /* 0x00000002000085a7 */ /* 0x000f2400080010ff */
[----:B----4-:R-:W-:Y:S05]  /*4840*/  @!P0 BRA `(.L_x_97) ;  /* 0xfffffffc00f08947 */ /* 0x010fea000383ffff */
[----:B------:R-:W-:Y:S05]  /*4850*/  BRA `(.L_x_96) ;  /* 0x00000000000c7947 */ /* 0x000fea0003800000 */
.L_x_92:
[----:B------:R-:W-:-:S04]  /*4860*/  UIADD3 UR5, UPT, UPT, UR8, 0x200, URZ ;  /* 0x0000020008057890 */ /* 0x000fc8000fffe0ff */
[----:B------:R-:W-:-:S09]  /*4870*/  UPRMT UR5, UR4, 0x654, UR5 ;  /* 0x0000065404057896 */ /* 0x000fd20008000005 */
[----:B------:R-:W-:Y:S03]  /*4880*/  SYNCS.ARRIVE.TRANS64.RED.A1T0 RZ, [UR5], RZ ;  /* 0x000000ffffff79a7 */ /* 0x000fe60008100405 */
.L_x_96:
[----:B-12---:R-:W-:Y:S01]  /*4890*/  SHF.L.U32 R2, RZ, 0x1f, RZ ;  /* 0x0000001fff027819 */ /* 0x006fe200000006ff */
[----:B------:R-:W-:Y:S01]  /*48a0*/  UIADD3 UR5, UPT, UPT, UR8, 0x200, URZ ;  /* 0x0000020008057890 */ /* 0x000fe2000fffe0ff */
[----:B------:R-:W-:Y:S02]  /*48b0*/  PLOP3.LUT P0, PT, PT, PT, UP0, 0x80, 0x8 ;  /* 0x000000000008781c */ /* 0x000fe40003f0f008 */
[----:B------:R-:W1:Y:S02]  /*48c0*/  SYNCS.PHASECHK.TRANS64.TRYWAIT P1, [UR8+0x200], R2 ;  /* 0x00020002ff0075a7 */ /* 0x000e640008021108 */
[----:B-1----:R-:W-:Y:S09]  /*48d0*/  @!P1 BRA `(.L_x_98) ;  /* 0x0000004800b89947 */ /* 0x002ff20003800000 */
.L_x_211:
[----:B------:R-:W-:Y:S01]  /*48e0*/  @!UP0 UPRMT UR5, UR4, 0x654, UR5 ;  /* 0x0000065404058896 */ /* 0x000fe20008000005 */
[----:B------:R-:W-:Y:S02]  /*48f0*/  UMOV UR8, 0xffff ;  /* 0x0000ffff00087882 */ /* 0x000fe40000000000 */
[----:B------:R-:W-:-:S06]  /*4900*/  UMOV UR4, 0x1 ;  /* 0x0000000100047882 */ /* 0x000fcc0000000000 */
[----:B------:R-:W-:Y:S01]  /*4910*/  @!P0 SYNCS.ARRIVE.TRANS64.RED.A1T0 RZ, [UR5], RZ ;  /* 0x000000ffffff89a7 */ /* 0x000fe20008100405 */
[----:B------:R-:W-:Y:S01]  /*4920*/  NOP ;  /* 0x0000000000007918 */ /* 0x000fe20000000000 */
[----:B-1----:R-:W1:Y:S01]  /*4930*/  LDS R0, [UR6+0x14] ;  /* 0x00001406ff007984 */ /* 0x002e620008000800 */
[----:B------:R-:W-:-:S04]  /*4940*/  ULOP3.LUT UR5, UR24, 0xffff, URZ, 0xc0, !UPT ;  /* 0x0000ffff18057892 */ /* 0x000fc8000f8ec0ff */
[----:B------:R-:W-:-:S04]  /*4950*/  USHF.R.U32.HI UR5, URZ, 0x5, UR5 ;  /* 0x00000005ff057899 */ /* 0x000fc80008011605 */
[----:B------:R-:W-:Y:S02]  /*4960*/  USHF.L.U32 UR8, UR8, UR5, URZ ;  /* 0x0000000508087299 */ /* 0x000fe400080006ff */
[----:B------:R-:W-:-:S04]  /*4970*/  USHF.L.U32 UR4, UR4, UR5, URZ ;  /* 0x0000000504047299 */ /* 0x000fc800080006ff */
[----:B-1----:R-:W-:-:S04]  /*4980*/  LOP3.LUT R0, R0, UR8, RZ, 0xc0, !PT ;  /* 0x0000000800007c12 */ /* 0x002fc8000f8ec0ff */
[----:B------:R-:W-:-:S13]  /*4990*/  ISETP.NE.AND P0, PT, R0, UR8, PT ;  /* 0x0000000800007c0c */ /* 0x000fda000bf05270 */
[----:B------:R-:W-:Y:S05]  /*49a0*/  @P0 BRA `(.L_x_99) ;  /* 0x0000000000580947 */ /* 0x000fea0003800000 */
[----:B------:R-:W1:Y:S02]  /*49b0*/  LDS R0, [UR6+0x18] ;  /* 0x00001806ff007984 */ /* 0x000e640008000800 */
[----:B-1----:R-:W-:-:S04]  /*49c0*/  LOP3.LUT R0, R0, UR4, RZ, 0xc0, !PT ;  /* 0x0000000400007c12 */ /* 0x002fc8000f8ec0ff */
[----:B------:R-:W-:-:S13]  /*49d0*/  ISETP.NE.AND P0, PT, R0, UR4, PT ;  /* 0x0000000400007c0c */ /* 0x000fda000bf05270 */
[----:B------:R-:W-:Y:S05]  /*49e0*/  @P0 BRA `(.L_x_100) ;  /* 0x00000000003c0947 */ /* 0x000fea0003800000 */
[----:B------:R-:W1:Y:S01]  /*49f0*/  S2R R2, SR_LANEID ;  /* 0x0000000000027919 */ /* 0x000e620000000000 */
[----:B------:R-:W-:Y:S01]  /*4a00*/  ULOP3.LUT UR8, URZ, UR8, URZ, 0x33, !UPT ;  /* 0x00000008ff087292 */ /* 0x000fe2000f8e33ff */
[----:B------:R-:W-:Y:S02]  /*4a10*/  VOTEU.ANY UR7, UPT, PT ;  /* 0x0000000000077886 */ /* 0x000fe400038e0100 */
[----:B------:R-:W-:-:S03]  /*4a20*/  UFLO.U32 UR7, UR7 ;  /* 0x00000007000772bd */ /* 0x000fc600080e0000 */
[----:B------:R-:W-:-:S04]  /*4a30*/  IMAD.U32 R0, RZ, RZ, UR8 ;  /* 0x00000008ff007e24 */ /* 0x000fc8000f8e00ff */
[----:B------:R2:W3:Y:S02]  /*4a40*/  REDUX UR5, R0 ;  /* 0x00000000000573c4 */ /* 0x0004e40000000000 */
[----:B------:R1:W-:Y:S02]  /*4a50*/  UTCATOMSWS.AND URZ, UR8 ;  /* 0x0000000800ff79e3 */ /* 0x0003e40008000000 */
[----:B-1----:R-:W-:Y:S02]  /*4a60*/  ISETP.EQ.U32.AND P0, PT, R2, UR7, PT ;  /* 0x0000000702007c0c */ /* 0x002fe4000bf02070 */
[----:B--2---:R-:W-:Y:S02]  /*4a70*/  LOP3.LUT R0, RZ, UR4, RZ, 0x33, !PT ;  /* 0x00000004ff007c12 */ /* 0x004fe4000f8e33ff */
[----:B---3--:R-:W-:Y:S02]  /*4a80*/  MOV R2, UR5 ;  /* 0x0000000500027c02 */ /* 0x008fe40008000f00 */
[----:B------:R-:W1:Y:S07]  /*4a90*/  REDUX UR4, R0 ;  /* 0x00000000000473c4 */ /* 0x000e6e0000000000 */
[----:B------:R2:W-:Y:S01]  /*4aa0*/  @P0 ATOMS.AND RZ, [UR6+0x14], R2 ;  /* 0x00001402ffff098c */ /* 0x0005e2000a800006 */
[----:B-1----:R-:W-:-:S05]  /*4ab0*/  IMAD.U32 R0, RZ, RZ, UR4 ;  /* 0x00000004ff007e24 */ /* 0x002fca000f8e00ff */
[----:B------:R2:W-:Y:S01]  /*4ac0*/  @P0 ATOMS.AND RZ, [UR6+0x18], R0 ;  /* 0x00001800ffff098c */ /* 0x0005e2000a800006 */
[----:B------:R-:W-:Y:S05]  /*4ad0*/  BRA `(.L_x_101) ;  /* 0x0000000000147947 */ /* 0x000fea0003800000 */
.L_x_100:
[----:B------:R-:W-:Y:S02]  /*4ae0*/  MOV R2, 0x4b00 ;  /* 0x00004b0000027802 */ /* 0x000fe40000000f00 */
[----:B---345:R-:W-:Y:S05]  /*4af0*/  CALL.REL.NOINC `($__internal_0_$__cuda_sm10x_tcgen05_guardrail_trap_col_being_dealloced_not_returned_by_alloc) ;  /* 0x0000004c00247944 */ /* 0x038fea0003c00000 */
[----:B------:R-:W-:Y:S05]  /*4b00*/  BRA `(.L_x_101) ;  /* 0x0000000000087947 */ /* 0x000fea0003800000 */
.L_x_99:
[----:B------:R-:W-:Y:S02]  /*4b10*/  MOV R2, 0x4b30 ;  /* 0x00004b3000027802 */ /* 0x000fe40000000f00 */
[----:B---345:R-:W-:Y:S05]  /*4b20*/  CALL.REL.NOINC `($__internal_2_$__cuda_sm10x_tcgen05_guardrail_trap_unallocated_columns_being_dealloced) ;  /* 0x0000004c00307944 */ /* 0x038fea0003c00000 */
.L_x_101:
[----:B------:R-:W-:Y:S01]  /*4b30*/  NOP ;  /* 0x0000000000007918 */ /* 0x000fe20000000000 */
[----:B----4-:R-:W-:Y:S05]  /*4b40*/  EXIT ;  /* 0x000000000000794d */ /* 0x010fea0003800000 */
.L_x_72:
[----:B------:R-:W-:-:S09]  /*4b50*/  UISETP.NE.OR UP5, UPT, UR10, 0x3, !UP5 ;  /* 0x000000030a00788c */ /* 0x000fd2000efa5670 */
[----:B------:R-:W-:Y:S05]  /*4b60*/  BRA.U UP5, `(.L_x_102) ;  /* 0x0000000d05b07547 */ /* 0x000fea000b800000 */
[----:B------:R-:W1:Y:S01]  /*4b70*/  LDC R0, c[0x0][0xb30] ;  /* 0x0002cc00ff007b82 */ /* 0x000e620000000800 */
[----:B------:R-:W2:Y:S01]  /*4b80*/  LDCU.64 UR8, c[0x0][0x888] ;  /* 0x00011100ff0877ac */ /* 0x000ea20008000a00 */
[----:B------:R-:W-:Y:S02]  /*4b90*/  HFMA2 R27, -RZ, RZ, 0, 0 ;  /* 0x00000000ff1b7431 */ /* 0x000fe400000001ff */
[----:B------:R-:W-:Y:S01]  /*4ba0*/  IMAD.MOV.U32 R29, RZ, RZ, 0x1 ;  /* 0x00000001ff1d7424 */ /* 0x000fe200078e00ff */
[----:B------:R-:W-:Y:S01]  /*4bb0*/  MOV R25, 0x2000 ;  /* 0x0000200000197802 */ /* 0x000fe20000000f00 */
[----:B------:R-:W3:Y:S01]  /*4bc0*/  LDCU.64 UR4, c[0x0][0x890] ;  /* 0x00011200ff0477ac */ /* 0x000ee20008000a00 */
[----:B------:R-:W-:Y:S01]  /*4bd0*/  IMAD.MOV.U32 R28, RZ, RZ, RZ ;  /* 0x000000ffff1c7224 */ /* 0x000fe200078e00ff */
[----:B------:R-:W4:Y:S01]  /*4be0*/  LDC R24, c[0x0][0x370] ;  /* 0x0000dc00ff187b82 */ /* 0x000f220000000800 */
[----:B------:R-:W-:Y:S01]  /*4bf0*/  UMOV UR6, 0x400 ;  /* 0x0000040000067882 */ /* 0x000fe20000000000 */
[----:B------:R-:W-:-:S02]  /*4c00*/  UPLOP3.LUT UP1, UPT, UPT, UPT, UPT, 0x40, 0x4 ;  /* 0x000000000004789c */ /* 0x000fc40003f2e870 */
[----:B------:R-:W-:Y:S01]  /*4c10*/  ULEA UR6, UR37, UR6, 0x18 ;  /* 0x0000000625067291 */ /* 0x000fe2000f8ec0ff */
[----:B------:R-:W-:-:S03]  /*4c20*/  UMOV UR13, URZ ;  /* 0x000000ff000d7c82 */ /* 0x000fc60008000000 */
[----:B------:R-:W4:Y:S01]  /*4c30*/  LDC R3, c[0x0][0xb0c] ;  /* 0x0002c300ff037b82 */ /* 0x000f220000000800 */
[----:B--2---:R-:W-:Y:S02]  /*4c40*/  UISETP.NE.U32.AND UP3, UPT, UR8, URZ, UPT ;  /* 0x000000ff0800728c */ /* 0x004fe4000bf65070 */
[----:B---3--:R-:W-:-:S05]  /*4c50*/  UISETP.NE.U32.AND UP4, UPT, UR4, URZ, UPT ;  /* 0x000000ff0400728c */ /* 0x008fca000bf85070 */
[----:B------:R-:W2:Y:S01]  /*4c60*/  LDC R18, c[0x0][0xb20] ;  /* 0x0002c800ff127b82 */ /* 0x000ea20000000800 */
[----:B-1----:R-:W-:Y:S01]  /*4c70*/  ISETP.NE.AND P1, PT, R0, 0x1, PT ;  /* 0x000000010000780c */ /* 0x002fe20003f25270 */
[----:B------:R-:W-:Y:S02]  /*4c80*/  UISETP.NE.AND.EX UP3, UPT, UR9, URZ, UPT, UP3 ;  /* 0x000000ff0900728c */ /* 0x000fe4000bf65330 */
[----:B------:R-:W-:-:S04]  /*4c90*/  UISETP.NE.AND.EX UP4, UPT, UR5, URZ, UPT, UP4 ;  /* 0x000000ff0500728c */ /* 0x000fc8000bf85340 */
[----:B------:R-:W1:Y:S08]  /*4ca0*/  LDC.64 R30, c[0x0][0x348] ;  /* 0x0000d200ff1e7b82 */ /* 0x000e700000000a00 */
[----:B------:R-:W3:Y:S08]  /*4cb0*/  LDC.64 R16, c[0x0][0xb10] ;  /* 0x0002c400ff107b82 */ /* 0x000ef00000000a00 */
[----:B------:R-:W1:Y:S08]  /*4cc0*/  LDC.64 R6, c[0x0][0xb18] ;  /* 0x0002c600ff067b82 */ /* 0x000e700000000a00 */
[----:B------:R-:W1:Y:S08]  /*4cd0*/  LDC.64 R4, c[0x0][0xb28] ;  /* 0x0002ca00ff047b82 */ /* 0x000e700000000a00 */
[----:B--2-4-:R-:W1:Y:S02]  /*4ce0*/  LDC R19, c[0x0][0x374] ;  /* 0x0000dd00ff137b82 */ /* 0x014e640000000800 */
.L_x_111:
[C---:B------:R-:W-:Y:S02]  /*4cf0*/  LEA R0, R28.reuse, UR6, 0x3 ;  /* 0x000000061c007c11 */ /* 0x040fe4000f8e18ff */
[----:B------:R-:W-:Y:S02]  /*4d00*/  SHF.L.U32 R2, R27, 0x1f, RZ ;  /* 0x0000001f1b027819 */ /* 0x000fe400000006ff */
[----:B------:R-:W-:Y:S02]  /*4d10*/  LEA R20, R28, UR6, 0x4 ;  /* 0x000000061c147c11 */ /* 0x000fe4000f8e20ff */
[----:B--2---:R-:W2:Y:S02]  /*4d20*/  SYNCS.PHASECHK.TRANS64.TRYWAIT P0, [R0+URZ+0x180], R2 ;  /* 0x00018002000075a7 */ /* 0x004ea400080011ff */
[----:B--2---:R-:W-:Y:S05]  /*4d30*/  @!P0 BRA `(.L_x_103) ;  /* 0x0000004400b88947 */ /* 0x004fea0003800000 */
.L_x_212:
[----:B------:R-:W-:Y:S01]  /*4d40*/  ISETP.GE.AND P0, PT, R40, 0x1, PT ;  /* 0x000000012800780c */ /* 0x000fe20003f06270 */
[----:B------:R-:W4:Y:S01]  /*4d50*/  LDS.128 R20, [R20+0x210] ;  /* 0x0002100014147984 */ /* 0x000f220000000c00 */
[----:B--2---:R-:W-:Y:S01]  /*4d60*/  VIADD R0, R0, 0x190 ;  /* 0x0000019000007836 */ /* 0x004fe20000000000 */
[----:B------:R-:W-:Y:S01]  /*4d70*/  @!PT LDS RZ, [RZ] ;  /* 0x00000000fffff984 */ /* 0x000fe20000000800 */
[----:B------:R-:W-:Y:S01]  /*4d80*/  @!PT LDS RZ, [RZ] ;  /* 0x00000000fffff984 */ /* 0x000fe20000000800 */
[----:B------:R-:W-:Y:S01]  /*4d90*/  @!PT LDS RZ, [RZ] ;  /* 0x00000000fffff984 */ /* 0x000fe20000000800 */
[----:B------:R-:W-:Y:S01]  /*4da0*/  @!PT LDS RZ, [RZ] ;  /* 0x00000000fffff984 */ /* 0x000fe20000000800 */
[----:B------:R2:W-:Y:S06]  /*4db0*/  MEMBAR.ALL.CTA ;  /* 0x0000000000007992 */ /* 0x0005ec0000008000 */
[----:B--2---:R-:W2:Y:S01]  /*4dc0*/  FENCE.VIEW.ASYNC.S ;  /* 0x00000000000073c6 */ /* 0x004ea20000000000 */
[----:B------:R-:W-:Y:S04]  /*4dd0*/  PRMT R0, RZ, 0x654, R0 ;  /* 0x00000654ff007816 */ /* 0x000fe80000000000 */
[----:B--2---:R2:W-:Y:S01]  /*4de0*/  SYNCS.ARRIVE.TRANS64.RED.A1T0 RZ, [R0+URZ], RZ ;  /* 0x000000ff00ff79a7 */ /* 0x0045e200081004ff */
[----:B----4-:R-:W-:Y:S11]  /*4df0*/  LOP3.LUT P3, RZ, R22, 0x1, RZ, 0xc0, !PT ;  /* 0x0000000116ff7812 */ /* 0x010ff6000786c0ff */
[----:B------:R-:W-:Y:S02]  /*4e00*/  @!UPT UIADD3 URZ, UPT, UPT, URZ, URZ, URZ ;  /* 0x000000fffffff290 */ /* 0x000fe4000fffe0ff */
[----:B------:R-:W-:Y:S02]  /*4e10*/  @P3 MOV R11, R20 ;  /* 0x00000014000b3202 */ /* 0x000fe40000000f00 */
[----:B------:R-:W-:Y:S01]  /*4e20*/  @P3 LOP3.LUT R10, R21, 0xffff, RZ, 0xc0, !PT ;  /* 0x0000ffff150a3812 */ /* 0x000fe200078ec0ff */
[----:B--2---:R-:W-:Y:S06]  /*4e30*/  @!P0 BRA `(.L_x_104) ;  /* 0x0000000000a48947 */ /* 0x004fec0003800000 */
[-C--:B-1----:R-:W-:Y:S01]  /*4e40*/  IMAD.HI.U32 R0, R19, R7.reuse, RZ ;  /* 0x0000000713007227 */ /* 0x082fe200078e00ff */
[----:B------:R-:W-:Y:S02]  /*4e50*/  ISETP.NE.AND P0, PT, R6, 0x1, PT ;  /* 0x000000010600780c */ /* 0x000fe40003f05270 */
[----:B------:R-:W-:Y:S01]  /*4e60*/  ISETP.NE.AND P2, PT, R40, 0x1, PT ;  /* 0x000000012800780c */ /* 0x000fe20003f45270 */
[----:B---3--:R-:W-:Y:S01]  /*4e70*/  IMAD.HI.U32 R9, R24, R16, RZ ;  /* 0x0000001018097227 */ /* 0x008fe200078e00ff */
[----:B------:R-:W-:Y:S02]  /*4e80*/  SHF.R.U32.HI R0, RZ, R18, R0 ;  /* 0x00000012ff007219 */ /* 0x000fe40000011600 */
[----:B------:R-:W-:Y:S01]  /*4e90*/  ISETP.NE.AND P4, PT, R3, 0x1, PT ;  /* 0x000000010300780c */ /* 0x000fe20003f85270 */
[----:B------:R-:W-:Y:S01]  /*4ea0*/  IMAD.HI.U32 R13, R10, R7, RZ ;  /* 0x000000070a0d7227 */ /* 0x000fe200078e00ff */
[----:B------:R-:W-:Y:S02]  /*4eb0*/  SHF.R.U32.HI R9, RZ, R17, R9 ;  /* 0x00000011ff097219 */ /* 0x000fe40000011609 */
[----:B------:R-:W-:Y:S01]  /*4ec0*/  SEL R0, R19, R0, !P0 ;  /* 0x0000000013007207 */ /* 0x000fe20004000000 */
[----:B------:R-:W-:Y:S01]  /*4ed0*/  IMAD.HI.U32 R12, R11, R16, RZ ;  /* 0x000000100b0c7227 */ /* 0x000fe200078e00ff */
[----:B------:R-:W-:Y:S03]  /*4ee0*/  SEL R9, R24, R9, !P4 ;  /* 0x0000000918097207 */ /* 0x000fe60006000000 */
[-C--:B------:R-:W-:Y:S01]  /*4ef0*/  IMAD.HI.U32 R8, R0, R4.reuse, RZ ;  /* 0x0000000400087227 */ /* 0x080fe200078e00ff */
[----:B------:R-:W-:Y:S03]  /*4f00*/  SHF.R.U32.HI R12, RZ, R17, R12 ;  /* 0x00000011ff0c7219 */ /* 0x000fe6000001160c */
[----:B------:R-:W-:Y:S01]  /*4f10*/  IMAD.HI.U32 R2, R9, R4, RZ ;  /* 0x0000000409027227 */ /* 0x000fe200078e00ff */
[-C--:B------:R-:W-:Y:S02]  /*4f20*/  @P2 SHF.R.U32.HI R0, RZ, R5.reuse, R8 ;  /* 0x00000005ff002219 */ /* 0x080fe40000011608 */
[----:B------:R-:W-:Y:S02]  /*4f30*/  SHF.R.U32.HI R8, RZ, R18, R13 ;  /* 0x00000012ff087219 */ /* 0x000fe4000001160d */
[----:B------:R-:W-:Y:S01]  /*4f40*/  @P2 SHF.R.U32.HI R9, RZ, R5, R2 ;  /* 0x00000005ff092219 */ /* 0x000fe20000011602 */
[----:B------:R-:W-:Y:S01]  /*4f50*/  IMAD R0, R40, R0, RZ ;  /* 0x0000000028007224 */ /* 0x000fe200078e02ff */
[----:B------:R-:W-:Y:S02]  /*4f60*/  SEL R8, R10, R8, !P0 ;  /* 0x000000080a087207 */ /* 0x000fe40004000000 */
[----:B------:R-:W-:Y:S01]  /*4f70*/  SEL R2, R11, R12, !P4 ;  /* 0x0000000c0b027207 */ /* 0x000fe20006000000 */
[----:B------:R-:W-:Y:S01]  /*4f80*/  IMAD R12, R40, R9, RZ ;  /* 0x00000009280c7224 */ /* 0x000fe200078e02ff */
[C---:B------:R-:W-:Y:S01]  /*4f90*/  ISETP.GE.AND P0, PT, R8.reuse, R0, PT ;  /* 0x000000000800720c */ /* 0x040fe20003f06270 */
[----:B------:R-:W-:Y:S03]  /*4fa0*/  IMAD.HI.U32 R0, R8, R4, RZ ;  /* 0x0000000408007227 */ /* 0x000fe600078e00ff */
[----:B------:R-:W-:Y:S02]  /*4fb0*/  ISETP.GE.OR P0, PT, R2, R12, P0 ;  /* 0x0000000c0200720c */ /* 0x000fe40000706670 */
[-C--:B------:R-:W-:Y:S04]  /*4fc0*/  SHF.R.U32.HI R0, RZ, R5.reuse, R0 ;  /* 0x00000005ff007219 */ /* 0x080fe80000011600 */
[----:B------:R-:W-:Y:S05]  /*4fd0*/  SEL R13, R8, R0, !P2 ;  /* 0x00000000080d7207 */ /* 0x000fea0005000000 */
[----:B------:R-:W-:Y:S02]  /*4fe0*/  IMAD.MOV R12, RZ, RZ, -R13 ;  /* 0x000000ffff0c7224 */ /* 0x000fe400078e0a0d */
[----:B------:R-:W-:Y:S04]  /*4ff0*/  @!P0 IMAD.HI.U32 R0, R2, R4, RZ ;  /* 0x0000000402008227 */ /* 0x000fe800078e00ff */
[----:B------:R-:W-:Y:S01]  /*5000*/  IMAD R12, R40, R12, R8 ;  /* 0x0000000c280c7224 */ /* 0x000fe200078e0208 */
[----:B------:R-:W-:Y:S04]  /*5010*/  @!P0 SHF.R.U32.HI R0, RZ, R5, R0 ;  /* 0x00000005ff008219 */ /* 0x000fe80000011600 */
[----:B------:R-:W-:Y:S04]  /*5020*/  @!P0 SEL R0, R2, R0, !P2 ;  /* 0x0000000002008207 */ /* 0x000fe80005000000 */
[----:B------:R-:W-:Y:S01]  /*5030*/  @!P0 IADD3 R13, PT, PT, R13, -R0, RZ ;  /* 0x800000000d0d8210 */ /* 0x000fe20007ffe0ff */
[----:B------:R-:W-:Y:S01]  /*5040*/  @!P0 IMAD R0, R9, R12, R0 ;  /* 0x0000000c09008224 */ /* 0x000fe200078e0200 */
[----:B------:R-:W-:Y:S01]  /*5050*/  IADD3 R9, PT, PT, -R8, RZ, RZ ;  /* 0x000000ff08097210 */ /* 0x000fe20007ffe1ff */
[--C-:B------:R-:W-:Y:S02]  /*5060*/  IMAD.MOV R12, RZ, RZ, -R2.reuse ;  /* 0x000000ffff0c7224 */ /* 0x100fe400078e0a02 */
[----:B------:R-:W-:Y:S02]  /*5070*/  @!P0 IMAD R8, R13, R40, R2 ;  /* 0x000000280d088224 */ /* 0x000fe400078e0202 */
[----:B------:R-:W-:Y:S02]  /*5080*/  @!P0 IMAD.MOV.U32 R2, RZ, RZ, R0 ;  /* 0x000000ffff028224 */ /* 0x000fe400078e0000 */
[----:B------:R-:W-:Y:S02]  /*5090*/  IMAD R11, R3, R12, R11 ;  /* 0x0000000c030b7224 */ /* 0x000fe400078e020b */
[----:B------:R-:W-:Y:S02]  /*50a0*/  IMAD R10, R6, R9, R10 ;  /* 0x00000009060a7224 */ /* 0x000fe400078e020a */
[----:B------:R-:W-:Y:S02]  /*50b0*/  IMAD R11, R2, R3, R11 ;  /* 0x00000003020b7224 */ /* 0x000fe400078e020b */
[----:B------:R-:W-:Y:S02]  /*50c0*/  IMAD R10, R8, R6, R10 ;  /* 0x00000006080a7224 */ /* 0x000fe400078e020a */
.L_x_104:
[----:B------:R-:W-:Y:S05]  /*50d0*/  BRA.U UP1, `(.L_x_105) ;  /* 0x0000000101107547 */ /* 0x000fea000b800000 */
[----:B------:R-:W-:Y:S04]  /*50e0*/  MOV R2, UR7 ;  /* 0x0000000700027c02 */ /* 0x000fe80008000f00 */
[----:B------:R-:W-:Y:S04]  /*50f0*/  SHF.L.U32 R2, R2, 0x1f, RZ ;  /* 0x0000001f02027819 */ /* 0x000fe800000006ff */
[----:B------:R-:W2:Y:S02]  /*5100*/  SYNCS.PHASECHK.TRANS64.TRYWAIT P0, [UR6+0x178], R2 ;  /* 0x00017802ff0075a7 */ /* 0x000ea40008001106 */
[----:B--2---:R-:W-:Y:S05]  /*5110*/  @!P0 BRA `(.L_x_106) ;  /* 0x0000004000d48947 */ /* 0x004fea0003800000 */
.L_x_105:
[----:B------:R-:W-:Y:S02]  /*5120*/  R2UR UR11, R14 ;  /* 0x000000000e0b72ca */ /* 0x000fe400000e0000 */
[----:B------:R-:W-:Y:S02]  /*5130*/  R2UR UR10, R15 ;  /* 0x000000000f0a72ca */ /* 0x000fe400000e0000 */
[----:B------:R-:W-:Y:S04]  /*5140*/  ISETP.NE.U32.AND P2, PT, RZ, UR4, PT ;  /* 0x00000004ff007c0c */ /* 0x000fe8000bf45070 */
[----:B------:R-:W-:Y:S05]  /*5150*/  ISETP.NE.AND.EX P2, PT, RZ, UR5, PT, P2 ;  /* 0x00000005ff007c0c */ /* 0x000fea000bf45320 */
[----:B------:R-:W-:Y:S02]  /*5160*/  USHF.L.U32 UR11, UR11, 0x7, URZ ;  /* 0x000000070b0b7899 */ /* 0x000fe400080006ff */
[----:B------:R-:W-:Y:S01]  /*5170*/  USHF.L.U32 UR10, UR10, 0x6, URZ ;  /* 0x000000060a0a7899 */ /* 0x000fe200080006ff */
[----:B------:R-:W-:Y:S11]  /*5180*/  BRA.U !UP4, `(.L_x_107) ;  /* 0x000000010c347547 */ /* 0x000ff6000b800000 */
[----:B------:R-:W-:Y:S01]  /*5190*/  UPLOP3.LUT UP0, UPT, UPT, UPT, UP3, 0x80, 0x8 ;  /* 0x000000000008789c */ /* 0x000fe20003f0f030 */
[----:B--2---:R-:W-:Y:S02]  /*51a0*/  HFMA2 R0, -RZ, RZ, 0, 5.9604644775390625e-08 ;  /* 0x00000001ff007431 */ /* 0x004fe400000001ff */
[----:B------:R-:W-:Y:S03]  /*51b0*/  IMAD.MOV.U32 R92, RZ, RZ, 0x1 ;  /* 0x00000001ff5c7424 */ /* 0x000fe600078e00ff */
[----:B------:R-:W-:Y:S05]  /*51c0*/  PLOP3.LUT P0, PT, PT, PT, UP0, 0x80, 0x8 ;  /* 0x000000000008781c */ /* 0x000fea0003f0f008 */
[----:B------:R-:W2:Y:S01]  /*51d0*/  @UP0 LDCU.64 UR14, c[0x0][0x888] ;  /* 0x00011100ff0e07ac */ /* 0x000ea20008000a00 */
[----:B------:R-:W-:Y:S07]  /*51e0*/  @UP0 UIMAD UR8, UR36, UR4, URZ ;  /* 0x00000004240802a4 */ /* 0x000fee000f8e02ff */
[----:B------:R-:W-:Y:S01]  /*51f0*/  @!P0 PRMT R92, R0, 0x7610, R92 ;  /* 0x00007610005c8816 */ /* 0x000fe2000000005c */
[----:B--2---:R-:W-:Y:S03]  /*5200*/  @UP0 UIMAD.WIDE UR14, UR8, 0x4, UR14 ;  /* 0x00000004080e08a5 */ /* 0x004fe6000f8e020e */
[----:B------:R-:W2:Y:S03]  /*5210*/  @!UP0 LDCU UR8, c[0x0][0x880] ;  /* 0x00011000ff0887ac */ /* 0x000ea60008000800 */
[----:B------:R-:W-:Y:S01]  /*5220*/  IMAD.U32 R8, RZ, RZ, UR14 ;  /* 0x0000000eff087e24 */ /* 0x000fe2000f8e00ff */
[----:B------:R-:W-:Y:S05]  /*5230*/  MOV R9, UR15 ;  /* 0x0000000f00097c02 */ /* 0x000fea0008000f00 */
[----:B-----5:R4:W5:Y:S02]  /*5240*/  @P0 LDG.E R49, desc[UR46][R8.64] ;  /* 0x0000002e08310981 */ /* 0x020964000c1e1900 */
[----:B--2-4-:R-:W-:Y:S07]  /*5250*/  @!P0 IMAD.U32 R49, RZ, RZ, UR8 ;  /* 0x00000008ff318e24 */ /* 0x014fee000f8e00ff */
.L_x_107:
[----:B-----5:R-:W-:Y:S01]  /*5260*/  @!P2 FSETP.EQ.AND P0, PT, R49, RZ, PT ;  /* 0x000000ff3100a20b */ /* 0x020fe20003f02000 */
[----:B------:R-:W-:Y:S01]  /*5270*/  @!UPT UIADD3 URZ, UPT, UPT, URZ, URZ, URZ ;  /* 0x000000fffffff290 */ /* 0x000fe2000fffe0ff */
[----:B------:R-:W-:Y:S11]  /*5280*/  @!P2 BRA `(.L_x_108) ;  /* 0x000000000014a947 */ /* 0x000ff60003800000 */
[----:B------:R-:W-:Y:S02]  /*5290*/  LOP3.LUT P2, RZ, R92, 0xff, RZ, 0xc0, !PT ;  /* 0x000000ff5cff7812 */ /* 0x000fe4000784c0ff */
[----:B------:R-:W-:Y:S04]  /*52a0*/  PLOP3.LUT P0, PT, PT, PT, UP0, 0x80, 0x8 ;  /* 0x000000000008781c */ /* 0x000fe80003f0f008 */
[----:B------:R-:W-:Y:S07]  /*52b0*/  PLOP3.LUT P0, PT, P0, PT, PT, 0x8, 0x80 ;  /* 0x000000000080781c */ /* 0x000fee000070e170 */
[----:B------:R-:W-:Y:S11]  /*52c0*/  @P2 FSETP.EQ.AND P0, PT, R49, RZ, PT ;  /* 0x000000ff3100220b */ /* 0x000ff60003f02000 */
[----:B------:R-:W-:Y:S02]  /*52d0*/  @!UPT UIADD3 URZ, UPT, UPT, URZ, URZ, URZ ;  /* 0x000000fffffff290 */ /* 0x000fe4000fffe0ff */
.L_x_108:
[----:B------:R-:W-:Y:S01]  /*52e0*/  ULEA UR15, UR13, UR6, 0x3 ;  /* 0x000000060d0f7291 */ /* 0x000fe2000f8e18ff */
[----:B------:R-:W-:Y:S02]  /*52f0*/  SHF.L.U32 R9, R29, 0x1f, RZ ;  /* 0x0000001f1d097819 */ /* 0x000fe400000006ff */
[----:B------:R-:W-:Y:S04]  /*5300*/  ELECT P4, URZ, PT ;  /* 0x0000000000ff782f */ /* 0x000fe80003880000 */
[----:B------:R-:W-:Y:S02]  /*5310*/  PLOP3.LUT P4, PT, P0, P4, PT, 0xf2, 0x2f ;  /* 0x00000000002f781c */ /* 0x000fe40000789e72 */
[----:B------:R-:W4:Y:S11]  /*5320*/  SYNCS.PHASECHK.TRANS64.TRYWAIT P2, [UR15+0x158], R9 ;  /* 0x00015809ff0075a7 */ /* 0x000f36000804110f */
[----:B-1----:R-:W-:Y:S05]  /*5330*/  @!P4 IADD3 R8, P0, PT, R30, 0x580, RZ ;  /* 0x000005801e08c810 */ /* 0x002fea0007f1e0ff */
[----:B--2---:R-:W-:Y:S01]  /*5340*/  @!P4 IMAD.X R2, RZ, RZ, R31, P0 ;  /* 0x000000ffff02c224 */ /* 0x004fe200000e061f */
[----:B----4-:R-:W-:Y:S07]  /*5350*/  @!P2 BRA `(.L_x_109) ;  /* 0x00000040005ca947 */ /* 0x010fee0003800000 */
.L_x_215:
[----:B------:R-:W2:Y:S01]  /*5360*/  LDC.64 R12, c[0x0][0xb18] ;  /* 0x0002c600ff0c7b82 */ /* 0x000ea20000000a00 */
[----:B------:R-:W-:Y:S01]  /*5370*/  @!P4 R2UR UR8, R2 ;  /* 0x000000000208c2ca */ /* 0x000fe200000e0000 */
[----:B------:R-:W-:Y:S01]  /*5380*/  VOTEU.ALL UP2, P4 ;  /* 0x0000000000ff7886 */ /* 0x000fe20002040000 */
[----:B------:R-:W-:Y:S01]  /*5390*/  @!P4 R2UR UR9, R8 ;  /* 0x000000000809c2ca */ /* 0x000fe200000e0000 */
[----:B------:R-:W-:Y:S01]  /*53a0*/  VOTEU.ALL UP1, P4 ;  /* 0x0000000000ff7886 */ /* 0x000fe20002020000 */
[----:B-1----:R-:W-:Y:S03]  /*53b0*/  @!P4 IMAD.MOV.U32 R0, RZ, RZ, 0x2000 ;  /* 0x00002000ff00c424 */ /* 0x002fe600078e00ff */
[----:B------:R-:W1:Y:S01]  /*53c0*/  @!P1 LDC R2, c[0x0][0xb0c] ;  /* 0x0002c300ff029b82 */ /* 0x000e620000000800 */
[----:B------:R-:W-:Y:S01]  /*53d0*/  UMOV UR20, 0x0 ;  /* 0x0000000000147882 */ /* 0x000fe20000000000 */
[----:B------:R-:W-:Y:S01]  /*53e0*/  UMOV UR21, 0x10000000 ;  /* 0x1000000000157882 */ /* 0x000fe20000000000 */
[----:B------:R-:W-:Y:S01]  /*53f0*/  UMOV UR12, UR36 ;  /* 0x00000024000c7c82 */ /* 0x000fe20008000000 */
[----:B------:R-:W-:Y:S01]  /*5400*/  UIADD3 UR14, UPT, UPT, UR13, 0x1, URZ ;  /* 0x000000010d0e7890 */ /* 0x000fe2000fffe0ff */
[----:B------:R-:W-:Y:S01]  /*5410*/  @P3 SHF.R.U32.HI R26, RZ, 0x10, R21 ;  /* 0x00000010ff1a3819 */ /* 0x000fe20000011615 */
[----:B------:R-:W-:Y:S02]  /*5420*/  VIADD R28, R28, 0x1 ;  /* 0x000000011c1c7836 */ /* 0x000fe40000000000 */
[----:B------:R-:W-:Y:S01]  /*5430*/  IMAD.U32 R9, RZ, RZ, UR8 ;  /* 0x00000008ff097e24 */ /* 0x000fe2000f8e00ff */
[----:B------:R-:W-:Y:S01]  /*5440*/  @!UP2 ULEA UR8, UR13, UR6, 0xd ;  /* 0x000000060d08a291 */ /* 0x000fe2000f8e68ff */
[----:B------:R-:W-:Y:S01]  /*5450*/  IMAD.U32 R8, RZ, RZ, UR9 ;  /* 0x00000009ff087e24 */ /* 0x000fe2000f8e00ff */
[----:B------:R-:W-:Y:S02]  /*5460*/  UIADD3 UR9, UPT, UPT, UR15, 0x140, URZ ;  /* 0x000001400f097890 */ /* 0x000fe4000fffe0ff */
[----:B------:R-:W-:Y:S01]  /*5470*/  @!P4 R2UR UR19, R9 ;  /* 0x000000000913c2ca */ /* 0x000fe200000e0000 */
[----:B------:R-:W-:Y:S01]  /*5480*/  @!UP2 UIADD3 UR8, UPT, UPT, UR8, 0x400, URZ ;  /* 0x000004000808a890 */ /* 0x000fe2000fffe0ff */
[----:B------:R-:W-:Y:S01]  /*5490*/  @!P4 R2UR UR18, R8 ;  /* 0x000000000812c2ca */ /* 0x000fe200000e0000 */
[----:B------:R-:W-:Y:S01]  /*54a0*/  UISETP.NE.AND UP5, UPT, UR14, 0x3, UPT ;  /* 0x000000030e00788c */ /* 0x000fe2000bfa5270 */
[----:B------:R-:W4:Y:S01]  /*54b0*/  LDC.64 R8, c[0x0][0xb10] ;  /* 0x0002c400ff087b82 */ /* 0x000f220000000a00 */
[----:B------:R-:W-:Y:S02]  /*54c0*/  UPRMT UR16, UR37, 0x654, UR9 ;  /* 0x0000065425107896 */ /* 0x000fe40008000009 */
[----:B------:R-:W-:Y:S02]  /*54d0*/  USEL UR17, URZ, 0x1, UP5 ;  /* 0x00000001ff117887 */ /* 0x000fe4000a800000 */
[----:B------:R-:W-:Y:S04]  /*54e0*/  USEL UR14, UR14, URZ, UP5 ;  /* 0x000000ff0e0e7287 */ /* 0x000fe8000a800000 */
[----:B------:R-:W-:Y:S01]  /*54f0*/  ULEA UR13, UR14, UR6, 0x3 ;  /* 0x000000060e0d7291 */ /* 0x000fe2000f8e18ff */
[----:B------:R-:W-:Y:S01]  /*5500*/  LOP3.LUT R29, R29, UR17, RZ, 0x3c, !PT ;  /* 0x000000111d1d7c12 */ /* 0x000fe2000f8e3cff */
[----:B------:R1:W-:Y:S01]  /*5510*/  @!UP1 UTMALDG.3D [UR8], [UR18], desc[UR20] ;  /* 0x00001408120095b4 */ /* 0x0003e20008011000 */
[----:B------:R5:W-:Y:S02]  /*5520*/  @!P4 SYNCS.ARRIVE.TRANS64.RED.A0TR RZ, [UR15+0x140], R0 ;  /* 0x00014000ffffc9a7 */ /* 0x000be4000830040f */
[----:B------:R-:W-:Y:S01]  /*5530*/  SHF.L.U32 R14, R29, 0x1f, RZ ;  /* 0x0000001f1d0e7819 */ /* 0x000fe200000006ff */
[C---:B----4-:R-:W-:Y:S01]  /*5540*/  @!P1 IMAD.HI.U32 R8, R11.reuse, R8, RZ ;  /* 0x000000080b089227 */ /* 0x050fe200078e00ff */
[----:B--2---:R-:W-:Y:S02]  /*5550*/  @!P1 ISETP.NE.AND P0, PT, R12, 0x1, PT ;  /* 0x000000010c00980c */ /* 0x004fe40003f05270 */
[----:B-1----:R-:W-:Y:S01]  /*5560*/  @!P1 ISETP.NE.AND P2, PT, R2, 0x1, PT ;  /* 0x000000010200980c */ /* 0x002fe20003f45270 */
[----:B------:R-:W-:Y:S01]  /*5570*/  SYNCS.ARRIVE.TRANS64.RED.A1T0 RZ, [UR16], RZ ;  /* 0x000000ffffff79a7 */ /* 0x000fe20008100410 */
[C---:B------:R-:W-:Y:S01]  /*5580*/  @!P1 IMAD.HI.U32 R13, R10.reuse, R13, RZ ;  /* 0x0000000d0a0d9227 */ /* 0x040fe200078e00ff */
[----:B------:R-:W-:Y:S04]  /*5590*/  @!P1 SHF.R.U32.HI R8, RZ, R9, R8 ;  /* 0x00000009ff089219 */ /* 0x000fe80000011608 */
[----:B------:R-:W-:Y:S01]  /*55a0*/  @!P1 SEL R8, R11, R8, !P2 ;  /* 0x000000080b089207 */ /* 0x000fe20005000000 */
[----:B------:R-:W1:Y:S01]  /*55b0*/  SYNCS.PHASECHK.TRANS64.TRYWAIT P5, [UR13+0x158], R14 ;  /* 0x0001580eff0075a7 */ /* 0x000e6200080a110d */
[----:B-----5:R-:W2:Y:S02]  /*55c0*/  @!P1 LDC R0, c[0x0][0xb20] ;  /* 0x0002c800ff009b82 */ /* 0x020ea40000000800 */
[----:B--2---:R-:W-:Y:S04]  /*55d0*/  @!P1 SHF.R.U32.HI R0, RZ, R0, R13 ;  /* 0x00000000ff009219 */ /* 0x004fe8000001160d */
[----:B------:R-:W-:Y:S05]  /*55e0*/  @!P1 SEL R9, R10, R0, !P0 ;  /* 0x000000000a099207 */ /* 0x000fea0004000000 */
[----:B------:R-:W-:Y:S02]  /*55f0*/  @!P1 IMAD.IADD R0, R9, 0x1, -R8 ;  /* 0x0000000109009824 */ /* 0x000fe400078e0a08 */
[----:B------:R-:W-:Y:S02]  /*5600*/  @!P1 IMAD.IADD R8, R8, 0x1, -R9 ;  /* 0x0000000108089824 */ /* 0x000fe400078e0a09 */
[----:B------:R-:W-:Y:S02]  /*5610*/  @!P1 IMAD R11, R0, R2, R11 ;  /* 0x00000002000b9224 */ /* 0x000fe400078e020b */
[----:B------:R-:W-:Y:S01]  /*5620*/  @!P1 IMAD R10, R8, R12, R10 ;  /* 0x0000000c080a9224 */ /* 0x000fe200078e020a */
[----:B-1----:R-:W-:Y:S06]  /*5630*/  @!P5 BRA `(.L_x_110) ;  /* 0x0000003c00bcd947 */ /* 0x002fec0003800000 */
.L_x_217:
[----:B------:R-:W-:Y:S01]  /*5640*/  @!P4 IADD3 R2, P0, PT, R30, 0x580, RZ ;  /* 0x000005801e02c810 */ /* 0x000fe20007f1e0ff */
[----:B------:R-:W-:Y:S01]  /*5650*/  UMOV UR18, 0x0 ;  /* 0x0000000000127882 */ /* 0x000fe20000000000 */
[----:B------:R-:W-:Y:S01]  /*5660*/  UMOV UR19, 0x10000000 ;  /* 0x1000000000137882 */ /* 0x000fe20000000000 */
[----:B------:R-:W-:Y:S01]  /*5670*/  VOTEU.ALL UP1, P4 ;  /* 0x0000000000ff7886 */ /* 0x000fe20002020000 */
[----:B------:R-:W-:Y:S01]  /*5680*/  @!P4 R2UR UR9, R2 ;  /* 0x000000000209c2ca */ /* 0x000fe200000e0000 */
[----:B-1----:R-:W-:Y:S01]  /*5690*/  @!P4 IMAD.X R0, RZ, RZ, R31, P0 ;  /* 0x000000ffff00c224 */ /* 0x002fe200000e061f */
[----:B------:R-:W-:Y:S01]  /*56a0*/  UMOV UR12, UR36 ;  /* 0x00000024000c7c82 */ /* 0x000fe20008000000 */
[----:B------:R-:W-:Y:S01]  /*56b0*/  @P3 R2UR UR36, R26 ;  /* 0x000000001a2432ca */ /* 0x000fe200000e0000 */
[----:B------:R-:W-:Y:S01]  /*56c0*/  @!UP1 ULEA UR15, UR14, UR6, 0xd ;  /* 0x000000060e0f9291 */ /* 0x000fe2000f8e68ff */
[----:B------:R-:W-:Y:S01]  /*56d0*/  ISETP.NE.AND P0, PT, R28, 0x2, PT ;  /* 0x000000021c00780c */ /* 0x000fe20003f05270 */
[----:B------:R-:W-:Y:S01]  /*56e0*/  @!UP1 UIADD3 UR10, UPT, UPT, UR10, 0x20, URZ ;  /* 0x000000200a0a9890 */ /* 0x000fe2000fffe0ff */
[----:B------:R-:W-:Y:S01]  /*56f0*/  @!P4 R2UR UR8, R0 ;  /* 0x000000000008c2ca */ /* 0x000fe200000e0000 */
[----:B------:R-:W-:Y:S01]  /*5700*/  IMAD.IADD R15, R10, 0x1, R90 ;  /* 0x000000010a0f7824 */ /* 0x000fe200078e025a */
[----:B------:R-:W-:Y:S01]  /*5710*/  SEL R0, RZ, 0x1, P0 ;  /* 0x00000001ff007807 */ /* 0x000fe20000000000 */
[----:B------:R-:W-:Y:S01]  /*5720*/  IMAD.IADD R14, R11, 0x1, R91 ;  /* 0x000000010b0e7824 */ /* 0x000fe200078e025b */
[----:B------:R-:W-:Y:S02]  /*5730*/  SEL R28, R28, RZ, P0 ;  /* 0x000000ff1c1c7207 */ /* 0x000fe40000000000 */
[----:B------:R-:W-:Y:S01]  /*5740*/  IMAD.U32 R8, RZ, RZ, UR9 ;  /* 0x00000009ff087e24 */ /* 0x000fe2000f8e00ff */
[----:B------:R-:W-:Y:S01]  /*5750*/  UIADD3 UR9, UPT, UPT, UR13, 0x140, URZ ;  /* 0x000001400d097890 */ /* 0x000fe2000fffe0ff */
[----:B------:R-:W-:Y:S03]  /*5760*/  LOP3.LUT R27, R27, R0, RZ, 0x3c, !PT ;  /* 0x000000001b1b7212 */ /* 0x000fe600078e3cff */
[----:B------:R-:W-:Y:S02]  /*5770*/  @!P4 R2UR UR16, R8 ;  /* 0x000000000810c2ca */ /* 0x000fe400000e0000 */
[----:B------:R-:W-:Y:S01]  /*5780*/  IMAD.U32 R9, RZ, RZ, UR8 ;  /* 0x00000008ff097e24 */ /* 0x000fe2000f8e00ff */
[----:B------:R-:W-:Y:S01]  /*5790*/  @!UP1 UIADD3 UR8, UPT, UPT, UR15, 0x400, URZ ;  /* 0x000004000f089890 */ /* 0x000fe2000fffe0ff */
[----:B------:R-:W-:Y:S01]  /*57a0*/  VOTEU.ALL UP1, P4 ;  /* 0x0000000000ff7886 */ /* 0x000fe20002020000 */
[----:B------:R-:W-:Y:S02]  /*57b0*/  UPRMT UR15, UR37, 0x654, UR9 ;  /* 0x00000654250f7896 */ /* 0x000fe40008000009 */
[----:B------:R-:W-:Y:S11]  /*57c0*/  @!P4 R2UR UR17, R9 ;  /* 0x000000000911c2ca */ /* 0x000ff600000e0000 */
[----:B------:R-:W-:Y:S02]  /*57d0*/  @!UPT UIADD3 URZ, UPT, UPT, URZ, URZ, URZ ;  /* 0x000000fffffff290 */ /* 0x000fe4000fffe0ff */
[----:B------:R2:W-:Y:S01]  /*57e0*/  @!UP1 UTMALDG.3D [UR8], [UR16], desc[UR18] ;  /* 0x00001208100095b4 */ /* 0x0005e20008011000 */
[----:B------:R2:W-:Y:S01]  /*57f0*/  @!P4 SYNCS.ARRIVE.TRANS64.RED.A0TR RZ, [UR13+0x140], R25 ;  /* 0x00014019ffffc9a7 */ /* 0x0005e2000830040d */
[----:B------:R-:W-:Y:S04]  /*5800*/  UIADD3 UR13, UPT, UPT, UR14, 0x1, URZ ;  /* 0x000000010e0d7890 */ /* 0x000fe8000fffe0ff */
[----:B------:R-:W-:Y:S04]  /*5810*/  UISETP.NE.AND UP1, UPT, UR13, 0x3, UPT ;  /* 0x000000030d00788c */ /* 0x000fe8000bf25270 */
[----:B------:R-:W-:Y:S02]  /*5820*/  USEL UR14, URZ, 0x1, UP1 ;  /* 0x00000001ff0e7887 */ /* 0x000fe40008800000 */
[----:B------:R-:W-:Y:S02]  /*5830*/  USEL UR13, UR13, URZ, UP1 ;  /* 0x000000ff0d0d7287 */ /* 0x000fe40008800000 */
[----:B------:R-:W-:Y:S02]  /*5840*/  UPLOP3.LUT UP1, UPT, UPT, UPT, UPT, 0x80, 0x8 ;  /* 0x000000000008789c */ /* 0x000fe40003f2f070 */
[----:B------:R-:W-:Y:S01]  /*5850*/  LOP3.LUT R29, R29, UR14, RZ, 0x3c, !PT ;  /* 0x0000000e1d1d7c12 */ /* 0x000fe2000f8e3cff */
[----:B------:R-:W-:Y:S01]  /*5860*/  SYNCS.ARRIVE.TRANS64.RED.A1T0 RZ, [UR15], RZ ;  /* 0x000000ffffff79a7 */ /* 0x000fe2000810040f */
[----:B------:R-:W-:Y:S07]  /*5870*/  @P3 BRA `(.L_x_111) ;  /* 0xfffffff4001c3947 */ /* 0x000fee000383ffff */
[----:B------:R-:W-:Y:S01]  /*5880*/  UIADD3 UR6, UPT, UPT, UR6, 0x158, URZ ;  /* 0x0000015806067890 */ /* 0x000fe2000fffe0ff */
[----:B------:R-:W-:-:S03]  /*5890*/  SHF.L.U32 R2, R29, 0x1f, RZ ;  /* 0x0000001f1d027819 */ /* 0x000fc600000006ff */
[----:B------:R-:W-:-:S09]  /*58a0*/  ULEA UR4, UR13, UR6, 0x3 ;  /* 0x000000060d047291 */ /* 0x000fd2000f8e18ff */
[----:B------:R-:W1:Y:S02]  /*58b0*/  SYNCS.PHASECHK.TRANS64.TRYWAIT P0, [UR4], R2 ;  /* 0x00000002ff0075a7 */ /* 0x000e640008001104 */
[----:B-1----:R-:W-:Y:S05]  /*58c0*/  @!P0 BRA `(.L_x_112) ;  /* 0x0000003c00308947 */ /* 0x002fea0003800000 */
.L_x_219:
        /* <DEDUP_REMOVED lines=9> */
.L_x_221:
[----:B------:R-:W-:-:S04]  /*5960*/  UIADD3 UR5, UPT, UPT, UR5, 0x1, URZ ;  /* 0x0000000105057890 */ /* 0x000fc8000fffe0ff */
[----:B------:R-:W-:-:S04]  /*5970*/  UISETP.NE.AND UP0, UPT, UR5, 0x3, UPT ;  /* 0x000000030500788c */ /* 0x000fc8000bf05270 */
[----:B------:R-:W-:Y:S02]  /*5980*/  USEL UR4, URZ, 0x1, UP0 ;  /* 0x00000001ff047887 */ /* 0x000fe40008000000 */
[----:B------:R-:W-:-:S04]  /*5990*/  USEL UR5, UR5, URZ, UP0 ;  /* 0x000000ff05057287 */ /* 0x000fc80008000000 */
[----:B------:R-:W-:Y:S01]  /*59a0*/  ULEA UR5, UR5, UR6, 0x3 ;  /* 0x0000000605057291 */ /* 0x000fe2000f8e18ff */
[----:B-1----:R-:W-:-:S04]  /*59b0*/  LOP3.LUT R2, R29, UR4, RZ, 0x3c, !PT ;  /* 0x000000041d027c12 */ /* 0x002fc8000f8e3cff */
[----:B------:R-:W-:Y:S01]  /*59c0*/  SHF.L.U32 R2, R2, 0x1f, RZ ;  /* 0x0000001f02027819 */ /* 0x000fe200000006ff */
[----:B------:R-:W-:-:S07]  /*59d0*/  IMAD.U32 R0, RZ, RZ, UR5 ;  /* 0x00000005ff007e24 */ /* 0x000fce000f8e00ff */
.L_x_114:
[----:B-1----:R1:W4:Y:S02]  /*59e0*/  SYNCS.PHASECHK.TRANS64.TRYWAIT P0, [R0+URZ], R2 ;  /* 0x00000002000075a7 */ /* 0x00232400080011ff */
[----:B----4-:R-:W-:Y:S05]  /*59f0*/  @!P0 NANOSLEEP.SYNCS 0x989680 ;  /* 0x009896800000895d */ /* 0x010fea0003900000 */
[----:B------:R-:W4:Y:S02]  /*5a00*/  @!P0 SYNCS.PHASECHK.TRANS64 P0, [R0+URZ], R2 ;  /* 0x00000002000085a7 */ /* 0x000f2400080010ff */
[----:B--2-4-:R-:W-:Y:S05]  /*5a10*/  @P0 EXIT ;  /* 0x000000000000094d */ /* 0x014fea0003800000 */
[----:B------:R-:W-:Y:S05]  /*5a20*/  BRA `(.L_x_114) ;  /* 0xfffffffc00ec7947 */ /* 0x000fea000383ffff */
.L_x_102:
[----:B------:R-:W-:-:S06]  /*5a30*/  UISETP.GE.AND UP1, UPT, UR10, 0x4, UPT ;  /* 0x000000040a00788c */ /* 0x000fcc000bf26270 */
[----:B------:R-:W-:-:S13]  /*5a40*/  PLOP3.LUT P0, PT, PT, PT, UP1, 0x80, 0x8 ;  /* 0x000000000008781c */ /* 0x000fda0003f0f018 */
[----:B------:R-:W-:Y:S05]  /*5a50*/  @!P0 EXIT ;  /* 0x000000000000894d */ /* 0x000fea0003800000 */
[----:B------:R-:W-:Y:S01]  /*5a60*/  BAR.SYNC.DEFER_BLOCKING 0x6, 0xa0 ;  /* 0x0182800000007b1d */ /* 0x000fe20000010000 */
[C---:B------:R-:W-:Y:S01]  /*5a70*/  IMAD.SHL.U32 R2, R97.reuse, 0x20, RZ ;  /* 0x0000002061027824 */ /* 0x040fe200078e00ff */
[C---:B------:R-:W-:Y:S01]  /*5a80*/  LOP3.LUT R98, R97.reuse, 0x2, RZ, 0xc0, !PT ;  /* 0x0000000261627812 */ /* 0x040fe200078ec0ff */
[C---:B------:R-:W-:Y:S01]  /*5a90*/  IMAD.SHL.U32 R103, R97.reuse, 0x4, RZ ;  /* 0x0000000461677824 */ /* 0x040fe200078e00ff */
[C---:B------:R-:W-:Y:S01]  /*5aa0*/  LOP3.LUT R104, R97.reuse, 0x60, RZ, 0xc0, !PT ;  /* 0x0000006061687812 */ /* 0x040fe200078ec0ff */
[C---:B------:R-:W-:Y:S01]  /*5ab0*/  IMAD.U32 R46, R97.reuse, 0x10000, RZ ;  /* 0x00010000612e7824 */ /* 0x040fe200078e00ff */
[----:B------:R-:W-:Y:S02]  /*5ac0*/  UMOV UR48, 0x400 ;  /* 0x0000040000307882 */ /* 0x000fe40000000000 */
[----:B------:R-:W1:Y:S01]  /*5ad0*/  LDC R95, c[0x0][0x370] ;  /* 0x0000dc00ff5f7b82 */ /* 0x000e620000000800 */
[----:B------:R-:W-:Y:S01]  /*5ae0*/  ULEA UR48, UR37, UR48, 0x18 ;  /* 0x0000003025307291 */ /* 0x000fe2000f8ec0ff */
[----:B------:R-:W-:Y:S01]  /*5af0*/  LOP3.LUT R3, R2, 0xc0, RZ, 0xc0, !PT ;  /* 0x000000c002037812 */ /* 0x000fe200078ec0ff */
[----:B------:R-:W-:Y:S01]  /*5b00*/  IMAD.MOV.U32 R45, RZ, RZ, RZ ;  /* 0x000000ffff2d7224 */ /* 0x000fe200078e00ff */
[----:B------:R-:W-:Y:S01]  /*5b10*/  LOP3.LUT R97, R97, 0x4, RZ, 0xc0, !PT ;  /* 0x0000000461617812 */ /* 0x000fe200078ec0ff */
[----:B------:R-:W-:Y:S01]  /*5b20*/  UIADD3 UR52, UPT, UPT, UR48, 0x400, URZ ;  /* 0x0000040030347890 */ /* 0x000fe2000fffe0ff */
[----:B------:R-:W-:-:S02]  /*5b30*/  LOP3.LUT R103, R3, 0x18, R103, 0xf8, !PT ;  /* 0x0000001803677812 */ /* 0x000fc400078ef867 */
[----:B------:R-:W-:Y:S01]  /*5b40*/  CS2R R100, SRZ ;  /* 0x0000000000647805 */ /* 0x000fe2000001ff00 */
[----:B------:R-:W2:Y:S01]  /*5b50*/  LDC R42, c[0x0][0xb0c] ;  /* 0x0002c300ff2a7b82 */ /* 0x000ea20000000800 */
[----:B------:R-:W-:Y:S01]  /*5b60*/  LOP3.LUT R46, R46, 0x600000, RZ, 0xc0, !PT ;  /* 0x006000002e2e7812 */ /* 0x000fe200078ec0ff */
[----:B------:R-:W-:Y:S01]  /*5b70*/  IMAD.MOV.U32 R108, RZ, RZ, RZ ;  /* 0x000000ffff6c7224 */ /* 0x000fe200078e00ff */
[----:B------:R-:W-:Y:S01]  /*5b80*/  IADD3 R102, PT, PT, -R97, 0x2, RZ ;  /* 0x0000000261667810 */ /* 0x000fe20007ffe1ff */
[----:B------:R-:W-:Y:S01]  /*5b90*/  IMAD.MOV R98, RZ, RZ, -R98 ;  /* 0x000000ffff627224 */ /* 0x000fe200078e0a62 */
[----:B------:R-:W-:Y:S01]  /*5ba0*/  LOP3.LUT R103, R103, 0xf20, R2, 0xf8, !PT ;  /* 0x00000f2067677812 */ /* 0x000fe200078ef802 */
[----:B------:R-:W-:Y:S01]  /*5bb0*/  IMAD.MOV R97, RZ, RZ, -R97 ;  /* 0x000000ffff617224 */ /* 0x000fe200078e0a61 */
[----:B------:R-:W3:Y:S01]  /*5bc0*/  LDCU.64 UR54, c[0x0][0x348] ;  /* 0x00006900ff3677ac */ /* 0x000ee20008000a00 */
[----:B------:R-:W4:Y:S01]  /*5bd0*/  LDC R93, c[0x0][0xb20] ;  /* 0x0002c800ff5d7b82 */ /* 0x000f220000000800 */
[----:B------:R-:W3:Y:S01]  /*5be0*/  LDS R0, [UR48+0x230] ;  /* 0x00023030ff007984 */ /* 0x000ee20008000800 */
[----:B------:R-:W-:Y:S01]  /*5bf0*/  IMAD.SHL.U32 R102, R102, 0x10, RZ ;  /* 0x0000001066667824 */ /* 0x000fe200078e00ff */
[----:B------:R-:W-:Y:S01]  /*5c00*/  LEA R103, R103, UR52, 0x1 ;  /* 0x0000003467677c11 */ /* 0x000fe2000f8e08ff */
[----:B------:R-:W-:Y:S01]  /*5c10*/  UMOV UR51, 0x1 ;  /* 0x0000000100337882 */ /* 0x000fe20000000000 */
[----:B------:R-:W-:Y:S01]  /*5c20*/  UMOV UR56, URZ ;  /* 0x000000ff00387c82 */ /* 0x000fe20008000000 */
[----:B------:R-:W1:Y:S02]  /*5c30*/  LDCU.64 UR38, c[0x0][0x888] ;  /* 0x00011100ff2677ac */ /* 0x000e640008000a00 */
[----:B------:R-:W1:Y:S01]  /*5c40*/  LDC R41, c[0x0][0xb30] ;  /* 0x0002cc00ff297b82 */ /* 0x000e620000000800 */
[----:B------:R-:W1:Y:S01]  /*5c50*/  LDCU.64 UR44, c[0x0][0x890] ;  /* 0x00011200ff2c77ac */ /* 0x000e620008000a00 */
[----:B------:R-:W-:Y:S01]  /*5c60*/  UMOV UR50, URZ ;  /* 0x000000ff00327c82 */ /* 0x000fe20008000000 */
[----:B------:R-:W-:-:S05]  /*5c70*/  UMOV UR49, URZ ;  /* 0x000000ff00317c82 */ /* 0x000fca0008000000 */
[----:B------:R-:W1:Y:S08]  /*5c80*/  LDC.64 R88, c[0x0][0xb10] ;  /* 0x0002c400ff587b82 */ /* 0x000e700000000a00 */
[----:B------:R-:W1:Y:S08]  /*5c90*/  LDC.64 R38, c[0x0][0xb18] ;  /* 0x0002c600ff267b82 */ /* 0x000e700000000a00 */
[----:B------:R-:W1:Y:S08]  /*5ca0*/  LDC.64 R36, c[0x0][0xb28] ;  /* 0x0002ca00ff247b82 */ /* 0x000e700000000a00 */
[----:B------:R-:W1:Y:S01]  /*5cb0*/  LDC.64 R86, c[0x0][0x8b0] ;  /* 0x00022c00ff567b82 */ /* 0x000e620000000a00 */
[----:B---3--:R-:W-:-:S07]  /*5cc0*/  IMAD.IADD R46, R0, 0x1, R46 ;  /* 0x00000001002e7824 */ /* 0x008fce00078e022e */
[----:B------:R-:W3:Y:S08]  /*5cd0*/  LDC.64 R84, c[0x0][0x8a8] ;  /* 0x00022a00ff547b82 */ /* 0x000ef00000000a00 */
[----:B--2-4-:R-:W1:Y:S02]  /*5ce0*/  LDC R94, c[0x0][0x374] ;  /* 0x0000dd00ff5e7b82 */ /* 0x014e640000000800 */
.L_x_145:
[----:B------:R-:W-:Y:S02]  /*5cf0*/  LEA R0, R108, UR48, 0x3 ;  /* 0x000000306c007c11 */ /* 0x000fe4000f8e18ff */
[----:B------:R-:W-:Y:S02]  /*5d00*/  SHF.L.U32 R2, R100, 0x1f, RZ ;  /* 0x0000001f64027819 */ /* 0x000fe400000006ff */
[----:B------:R-:W-:Y:S02]  /*5d10*/  LEA R16, R108, UR48, 0x4 ;  /* 0x000000306c107c11 */ /* 0x000fe4000f8e20ff */
[----:B------:R-:W2:Y:S02]  /*5d20*/  SYNCS.PHASECHK.TRANS64.TRYWAIT P0, [R0+URZ+0x180], R2 ;  /* 0x00018002000075a7 */ /* 0x000ea400080011ff */
[----:B--2---:R-:W-:Y:S05]  /*5d30*/  @!P0 BRA `(.L_x_115) ;  /* 0x0000003800448947 */ /* 0x004fea0003800000 */
.L_x_222:
[----:B------:R-:W4:Y:S01]  /*5d40*/  LDC.64 R10, c[0x0][0xb10] ;  /* 0x0002c400ff0a7b82 */ /* 0x000f220000000a00 */
[----:B------:R-:W3:Y:S01]  /*5d50*/  LDS.128 R16, [R16+0x210] ;  /* 0x0002100010107984 */ /* 0x000ee20000000c00 */
[----:B-1----:R-:W-:Y:S01]  /*5d60*/  ISETP.NE.AND P1, PT, R41, 0x1, PT ;  /* 0x000000012900780c */ /* 0x002fe20003f25270 */
[----:B--2---:R-:W-:Y:S01]  /*5d70*/  VIADD R0, R0, 0x190 ;  /* 0x0000019000007836 */ /* 0x004fe20000000000 */
[----:B------:R-:W-:Y:S04]  /*5d80*/  ISETP.GE.AND P0, PT, R40, 0x1, PT ;  /* 0x000000012800780c */ /* 0x000fe80003f06270 */
[----:B------:R-:W1:Y:S01]  /*5d90*/  LDC.64 R8, c[0x0][0xb18] ;  /* 0x0002c600ff087b82 */ /* 0x000e620000000a00 */
[----:B------:R-:W-:Y:S01]  /*5da0*/  PRMT R0, RZ, 0x654, R0 ;  /* 0x00000654ff007816 */ /* 0x000fe20000000000 */
[----:B------:R-:W-:Y:S01]  /*5db0*/  @!PT LDS RZ, [RZ] ;  /* 0x00000000fffff984 */ /* 0x000fe20000000800 */
[----:B------:R-:W-:Y:S01]  /*5dc0*/  @!PT LDS RZ, [RZ] ;  /* 0x00000000fffff984 */ /* 0x000fe20000000800 */
[----:B------:R-:W-:Y:S01]  /*5dd0*/  @!PT LDS RZ, [RZ] ;  /* 0x00000000fffff984 */ /* 0x000fe20000000800 */
[----:B------:R-:W-:Y:S01]  /*5de0*/  @!PT LDS RZ, [RZ] ;  /* 0x00000000fffff984 */ /* 0x000fe20000000800 */
[----:B------:R2:W-:Y:S06]  /*5df0*/  MEMBAR.ALL.CTA ;  /* 0x0000000000007992 */ /* 0x0005ec0000008000 */
[----:B--2---:R-:W2:Y:S01]  /*5e00*/  FENCE.VIEW.ASYNC.S ;  /* 0x00000000000073c6 */ /* 0x004ea20000000000 */
[----:B------:R-:W1:Y:S08]  /*5e10*/  @!P1 LDC R12, c[0x0][0xb20] ;  /* 0x0002c800ff0c9b82 */ /* 0x000e700000000800 */
[----:B------:R-:W1:Y:S01]  /*5e20*/  @!P1 LDC R7, c[0x0][0xb0c] ;  /* 0x0002c300ff079b82 */ /* 0x000e620000000800 */
[----:B--2---:R2:W-:Y:S01]  /*5e30*/  SYNCS.ARRIVE.TRANS64.RED.A1T0 RZ, [R0+URZ], RZ ;  /* 0x000000ff00ff79a7 */ /* 0x0045e200081004ff */
[----:B---3--:R-:W-:Y:S04]  /*5e40*/  LOP3.LUT P4, RZ, R18, 0x1, RZ, 0xc0, !PT ;  /* 0x0000000112ff7812 */ /* 0x008fe8000788c0ff */
[----:B------:R-:W-:Y:S09]  /*5e50*/  P2R R105, PR, RZ, 0x10 ;  /* 0x00000010ff697803 */ /* 0x000ff20000000000 */
[----:B------:R-:W-:Y:S02]  /*5e60*/  @P4 MOV R44, R16 ;  /* 0x00000010002c4202 */ /* 0x000fe40000000f00 */
[----:B------:R-:W-:Y:S01]  /*5e70*/  @P4 LOP3.LUT R43, R17, 0xffff, RZ, 0xc0, !PT ;  /* 0x0000ffff112b4812 */ /* 0x000fe200078ec0ff */
[----:B--2-4-:R-:W-:Y:S06]  /*5e80*/  @!P0 BRA `(.L_x_116) ;  /* 0x0000000000a48947 */ /* 0x014fec0003800000 */
[----:B------:R-:W-:Y:S01]  /*5e90*/  IMAD.HI.U32 R0, R94, R39, RZ ;  /* 0x000000275e007227 */ /* 0x000fe200078e00ff */
[----:B------:R-:W-:Y:S02]  /*5ea0*/  ISETP.NE.AND P0, PT, R38, 0x1, PT ;  /* 0x000000012600780c */ /* 0x000fe40003f05270 */
[----:B------:R-:W-:Y:S01]  /*5eb0*/  ISETP.NE.AND P2, PT, R40, 0x1, PT ;  /* 0x000000012800780c */ /* 0x000fe20003f45270 */
[----:B------:R-:W-:Y:S01]  /*5ec0*/  IMAD.HI.U32 R4, R95, R88, RZ ;  /* 0x000000585f047227 */ /* 0x000fe200078e00ff */
[----:B------:R-:W-:Y:S02]  /*5ed0*/  SHF.R.U32.HI R0, RZ, R93, R0 ;  /* 0x0000005dff007219 */ /* 0x000fe40000011600 */
[----:B------:R-:W-:Y:S01]  /*5ee0*/  ISETP.NE.AND P3, PT, R42, 0x1, PT ;  /* 0x000000012a00780c */ /* 0x000fe20003f65270 */
[----:B------:R-:W-:Y:S01]  /*5ef0*/  IMAD.HI.U32 R6, R43, R39, RZ ;  /* 0x000000272b067227 */ /* 0x000fe200078e00ff */
[-C--:B------:R-:W-:Y:S02]  /*5f00*/  SHF.R.U32.HI R4, RZ, R89.reuse, R4 ;  /* 0x00000059ff047219 */ /* 0x080fe40000011604 */
[----:B------:R-:W-:Y:S01]  /*5f10*/  SEL R0, R94, R0, !P0 ;  /* 0x000000005e007207 */ /* 0x000fe20004000000 */
[----:B------:R-:W-:Y:S01]  /*5f20*/  IMAD.HI.U32 R5, R44, R88, RZ ;  /* 0x000000582c057227 */ /* 0x000fe200078e00ff */
[----:B------:R-:W-:Y:S03]  /*5f30*/  SEL R4, R95, R4, !P3 ;  /* 0x000000045f047207 */ /* 0x000fe60005800000 */
[-C--:B------:R-:W-:Y:S01]  /*5f40*/  IMAD.HI.U32 R3, R0, R36.reuse, RZ ;  /* 0x0000002400037227 */ /* 0x080fe200078e00ff */
[----:B------:R-:W-:Y:S03]  /*5f50*/  SHF.R.U32.HI R5, RZ, R89, R5 ;  /* 0x00000059ff057219 */ /* 0x000fe60000011605 */
[----:B------:R-:W-:Y:S01]  /*5f60*/  IMAD.HI.U32 R2, R4, R36, RZ ;  /* 0x0000002404027227 */ /* 0x000fe200078e00ff */
[----:B------:R-:W-:Y:S02]  /*5f70*/  @P2 SHF.R.U32.HI R0, RZ, R37, R3 ;  /* 0x00000025ff002219 */ /* 0x000fe40000011603 */
[----:B------:R-:W-:Y:S02]  /*5f80*/  SHF.R.U32.HI R3, RZ, R93, R6 ;  /* 0x0000005dff037219 */ /* 0x000fe40000011606 */
[----:B------:R-:W-:Y:S01]  /*5f90*/  @P2 SHF.R.U32.HI R4, RZ, R37, R2 ;  /* 0x00000025ff042219 */ /* 0x000fe20000011602 */
[----:B------:R-:W-:Y:S01]  /*5fa0*/  IMAD R0, R40, R0, RZ ;  /* 0x0000000028007224 */ /* 0x000fe200078e02ff */
[----:B------:R-:W-:Y:S02]  /*5fb0*/  SEL R3, R43, R3, !P0 ;  /* 0x000000032b037207 */ /* 0x000fe40004000000 */
[----:B------:R-:W-:Y:S01]  /*5fc0*/  SEL R2, R44, R5, !P3 ;  /* 0x000000052c027207 */ /* 0x000fe20005800000 */
[----:B------:R-:W-:Y:S01]  /*5fd0*/  IMAD R5, R40, R4, RZ ;  /* 0x0000000428057224 */ /* 0x000fe200078e02ff */
[C---:B------:R-:W-:Y:S01]  /*5fe0*/  ISETP.GE.AND P0, PT, R3.reuse, R0, PT ;  /* 0x000000000300720c */ /* 0x040fe20003f06270 */
[C---:B------:R-:W-:Y:S03]  /*5ff0*/  IMAD.HI.U32 R0, R3.reuse, R36, RZ ;  /* 0x0000002403007227 */ /* 0x040fe600078e00ff */
[C---:B------:R-:W-:Y:S02]  /*6000*/  ISETP.GE.OR P0, PT, R2.reuse, R5, P0 ;  /* 0x000000050200720c */ /* 0x040fe40000706670 */
[----:B------:R-:W-:Y:S04]  /*6010*/  SHF.R.U32.HI R0, RZ, R37, R0 ;  /* 0x00000025ff007219 */ /* 0x000fe80000011600 */
[C---:B------:R-:W-:Y:S05]  /*6020*/  SEL R6, R3.reuse, R0, !P2 ;  /* 0x0000000003067207 */ /* 0x040fea0005000000 */
        /* <DEDUP_REMOVED lines=14> */
[----:B------:R-:W-:Y:S07]  /*6110*/  IMAD R43, R3, R38, R43 ;  /* 0x00000026032b7224 */ /* 0x000fee00078e022b */
.L_x_116:
[----:B-1----:R-:W-:Y:S01]  /*6120*/  @!P1 ISETP.NE.AND P0, PT, R8, 0x1, PT ;  /* 0x000000010800980c */ /* 0x002fe20003f05270 */
[----:B------:R-:W-:Y:S01]  /*6130*/  @!P1 IMAD.HI.U32 R0, R44, R10, RZ ;  /* 0x0000000a2c009227 */ /* 0x000fe200078e00ff */
[----:B------:R-:W-:Y:S01]  /*6140*/  @!P1 ISETP.NE.AND P2, PT, R7, 0x1, PT ;  /* 0x000000010700980c */ /* 0x000fe20003f45270 */
[----:B------:R-:W-:Y:S01]  /*6150*/  ULOP3.LUT UP0, URZ, UR52, 0x1b0, URZ, 0xc0, !UPT ;  /* 0x000001b034ff7892 */ /* 0x000fe2000f80c0ff */
[----:B------:R-:W-:Y:S01]  /*6160*/  R2UR UR42, R14 ;  /* 0x000000000e2a72ca */ /* 0x000fe200000e0000 */
[----:B------:R-:W-:Y:S01]  /*6170*/  @!P1 IMAD.HI.U32 R2, R43, R9, RZ ;  /* 0x000000092b029227 */ /* 0x000fe200078e00ff */
[----:B------:R-:W-:Y:S02]  /*6180*/  @!P1 SHF.R.U32.HI R0, RZ, R11, R0 ;  /* 0x0000000bff009219 */ /* 0x000fe40000011600 */
[----:B------:R-:W-:Y:S01]  /*6190*/  R2UR UR41, R15 ;  /* 0x000000000f2972ca */ /* 0x000fe200000e0000 */
[----:B------:R-:W-:Y:S01]  /*61a0*/  VIADD R108, R108, 0x1 ;  /* 0x000000016c6c7836 */ /* 0x000fe20000000000 */
[----:B------:R-:W-:Y:S02]  /*61b0*/  @!P1 SHF.R.U32.HI R2, RZ, R12, R2 ;  /* 0x0000000cff029219 */ /* 0x000fe40000011602 */
[----:B------:R-:W-:Y:S02]  /*61c0*/  @!P1 SEL R3, R44, R0, !P2 ;  /* 0x000000002c039207 */ /* 0x000fe40005000000 */
[----:B------:R-:W-:Y:S02]  /*61d0*/  @!P1 SEL R2, R43, R2, !P0 ;  /* 0x000000022b029207 */ /* 0x000fe40004000000 */
[----:B------:R-:W-:Y:S01]  /*61e0*/  @P4 SHF.R.U32.HI R99, RZ, 0x10, R17 ;  /* 0x00000010ff634819 */ /* 0x000fe20000011611 */
[----:B------:R-:W-:Y:S02]  /*61f0*/  USHF.L.U32 UR42, UR42, 0x7, URZ ;  /* 0x000000072a2a7899 */ /* 0x000fe400080006ff */
[----:B------:R-:W-:Y:S02]  /*6200*/  @!P1 IMAD.IADD R0, R2, 0x1, -R3 ;  /* 0x0000000102009824 */ /* 0x000fe400078e0a03 */
[----:B------:R-:W-:Y:S01]  /*6210*/  @!P1 IMAD.IADD R2, R3, 0x1, -R2 ;  /* 0x0000000103029824 */ /* 0x000fe200078e0a02 */
[----:B------:R-:W-:Y:S01]  /*6220*/  USHF.L.U32 UR41, UR41, 0x6, URZ ;  /* 0x0000000629297899 */ /* 0x000fe200080006ff */
[----:B------:R-:W-:Y:S02]  /*6230*/  @!P1 IMAD R44, R0, R7, R44 ;  /* 0x00000007002c9224 */ /* 0x000fe400078e022c */
[----:B------:R-:W-:Y:S01]  /*6240*/  @!P1 IMAD R43, R2, R8, R43 ;  /* 0x00000008022b9224 */ /* 0x000fe200078e022b */
[----:B------:R-:W-:Y:S08]  /*6250*/  BRA.U !UP0, `(.L_x_117) ;  /* 0x00000001087c7547 */ /* 0x000ff0000b800000 */
[----:B------:R-:W1:Y:S01]  /*6260*/  LDCU.64 UR8, c[0x4][0x80] ;  /* 0x01001000ff0877ac */ /* 0x000e620008000a00 */
[----:B------:R-:W-:Y:S01]  /*6270*/  MOV R2, 0x0 ;  /* 0x0000000000027802 */ /* 0x000fe20000000f00 */
[----:B------:R-:W-:Y:S02]  /*6280*/  HFMA2 R12, -RZ, RZ, 0, 5.9604644775390625e-08 ;  /* 0x00000001ff0c7431 */ /* 0x000fe400000001ff */
[----:B------:R-:W-:Y:S01]  /*6290*/  IMAD.MOV.U32 R8, RZ, RZ, 0x70 ;  /* 0x00000070ff087424 */ /* 0x000fe200078e00ff */
[----:B------:R2:W3:Y:S01]  /*62a0*/  LDC.64 R14, c[0x4][R2] ;  /* 0x01000000020e7b82 */ /* 0x0004e20000000a00 */
[----:B------:R-:W4:Y:S01]  /*62b0*/  LDCU.64 UR6, c[0x4][0x88] ;  /* 0x01001100ff0677ac */ /* 0x000f220008000a00 */
[----:B------:R-:W-:Y:S01]  /*62c0*/  IMAD.MOV.U32 R13, RZ, RZ, RZ ;  /* 0x000000ffff0d7224 */ /* 0x000fe200078e00ff */
[----:B------:R-:W2:Y:S01]  /*62d0*/  LDCU.64 UR4, c[0x4][0x8] ;  /* 0x01000100ff0477ac */ /* 0x000ea20008000a00 */
[----:B-1----:R-:W-:Y:S01]  /*62e0*/  MOV R5, UR9 ;  /* 0x0000000900057c02 */ /* 0x002fe20008000f00 */
[----:B------:R-:W-:Y:S01]  /*62f0*/  IMAD.U32 R4, RZ, RZ, UR8 ;  /* 0x00000008ff047e24 */ /* 0x000fe2000f8e00ff */
[----:B----4-:R-:W-:Y:S01]  /*6300*/  MOV R7, UR7 ;  /* 0x0000000700077c02 */ /* 0x010fe20008000f00 */
[----:B------:R-:W-:Y:S01]  /*6310*/  IMAD.U32 R6, RZ, RZ, UR6 ;  /* 0x00000006ff067e24 */ /* 0x000fe2000f8e00ff */
[----:B--2---:R-:W-:Y:S01]  /*6320*/  MOV R11, UR5 ;  /* 0x00000005000b7c02 */ /* 0x004fe20008000f00 */
[----:B------:R-:W-:Y:S02]  /*6330*/  IMAD.U32 R10, RZ, RZ, UR4 ;  /* 0x00000004ff0a7e24 */ /* 0x000fe4000f8e00ff */
[----:B------:R-:W-:Y:S07]  /*6340*/  LEPC R20, `(.L_x_118) ;  /* 0x000000001014794e */ /* 0x000fee0000000000 */
[----:B---3-5:R-:W-:Y:S05]  /*6350*/  CALL.ABS.NOINC R14 ;  /* 0x000000000e007343 */ /* 0x028fea0003c00000 */
.L_x_118:
[----:B------:R-:W1:Y:S01]  /*6360*/  LDCU.64 UR8, c[0x4][0x80] ;  /* 0x01001000ff0877ac */ /* 0x000e620008000a00 */
[----:B------:R-:W2:Y:S01]  /*6370*/  LDC.64 R2, c[0x4][R2] ;  /* 0x0100000002027b82 */ /* 0x000ea20000000a00 */
[----:B------:R-:W-:Y:S02]  /*6380*/  HFMA2 R12, -RZ, RZ, 0, 5.9604644775390625e-08 ;  /* 0x00000001ff0c7431 */ /* 0x000fe400000001ff */
[----:B------:R-:W-:Y:S02]  /*6390*/  IMAD.MOV.U32 R8, RZ, RZ, 0x70 ;  /* 0x00000070ff087424 */ /* 0x000fe400078e00ff */
[----:B------:R-:W-:Y:S01]  /*63a0*/  IMAD.MOV.U32 R13, RZ, RZ, RZ ;  /* 0x000000ffff0d7224 */ /* 0x000fe200078e00ff */
[----:B------:R-:W3:Y:S01]  /*63b0*/  LDCU.64 UR6, c[0x4][0x88] ;  /* 0x01001100ff0677ac */ /* 0x000ee20008000a00 */
[----:B------:R-:W4:Y:S01]  /*63c0*/  LDCU.64 UR4, c[0x4][0x8] ;  /* 0x01000100ff0477ac */ /* 0x000f220008000a00 */
[----:B-1----:R-:W-:Y:S02]  /*63d0*/  MOV R4, UR8 ;  /* 0x0000000800047c02 */ /* 0x002fe40008000f00 */
[----:B------:R-:W-:Y:S02]  /*63e0*/  MOV R5, UR9 ;  /* 0x0000000900057c02 */ /* 0x000fe40008000f00 */
[----:B---3--:R-:W-:Y:S01]  /*63f0*/  MOV R7, UR7 ;  /* 0x0000000700077c02 */ /* 0x008fe20008000f00 */
[----:B------:R-:W-:Y:S01]  /*6400*/  IMAD.U32 R6, RZ, RZ, UR6 ;  /* 0x00000006ff067e24 */ /* 0x000fe2000f8e00ff */
[----:B----4-:R-:W-:Y:S01]  /*6410*/  MOV R11, UR5 ;  /* 0x00000005000b7c02 */ /* 0x010fe20008000f00 */
[----:B------:R-:W-:Y:S02]  /*6420*/  IMAD.U32 R10, RZ, RZ, UR4 ;  /* 0x00000004ff0a7e24 */ /* 0x000fe4000f8e00ff */
[----:B------:R-:W-:Y:S07]  /*6430*/  LEPC R20, `(.L_x_117) ;  /* 0x000000001014794e */ /* 0x000fee0000000000 */
[----:B--2---:R-:W-:Y:S05]  /*6440*/  CALL.ABS.NOINC R2 ;  /* 0x0000000002007343 */ /* 0x004fea0003c00000 */
.L_x_117:
[----:B------:R-:W-:Y:S01]  /*6450*/  ISETP.NE.U32.AND P4, PT, R86, RZ, PT ;  /* 0x000000ff5600720c */ /* 0x000fe20003f85070 */
[----:B------:R-:W-:Y:S01]  /*6460*/  UISETP.NE.AND UP2, UPT, UR53, URZ, UPT ;  /* 0x000000ff3500728c */ /* 0x000fe2000bf45270 */
[----:B------:R-:W-:Y:S01]  /*6470*/  ISETP.NE.U32.AND P2, PT, RZ, UR38, PT ;  /* 0x00000026ff007c0c */ /* 0x000fe2000bf45070 */
[----:B------:R-:W-:Y:S01]  /*6480*/  UISETP.NE.U32.AND UP1, UPT, UR44, URZ, UPT ;  /* 0x000000ff2c00728c */ /* 0x000fe2000bf25070 */
[----:B------:R-:W-:Y:S01]  /*6490*/  ISETP.NE.AND.EX P4, PT, R87, RZ, PT, P4 ;  /* 0x000000ff5700720c */ /* 0x000fe20003f85340 */
[----:B------:R-:W-:Y:S01]  /*64a0*/  UPLOP3.LUT UP0, UPT, UPT, UPT, UPT, 0x40, 0x4 ;  /* 0x000000000004789c */ /* 0x000fe20003f0e870 */
[----:B------:R-:W-:Y:S01]  /*64b0*/  ISETP.NE.AND.EX P2, PT, RZ, UR39, PT, P2 ;  /* 0x00000027ff007c0c */ /* 0x000fe2000bf45320 */
[----:B------:R-:W-:Y:S01]  /*64c0*/  UISETP.NE.AND.EX UP1, UPT, UR45, URZ, UPT, UP1 ;  /* 0x000000ff2d00728c */ /* 0x000fe2000bf25310 */
[----:B------:R-:W-:Y:S04]  /*64d0*/  PLOP3.LUT P1, PT, PT, PT, UP2, 0x80, 0x8 ;  /* 0x000000000008781c */ /* 0x000fe80003f2f028 */
[----:B------:R-:W-:Y:S06]  /*64e0*/  @UP2 UPLOP3.LUT UP0, UPT, UPT, UPT, UP1, 0x80, 0x8 ;  /* 0x000000000008289c */ /* 0x000fec0003f0f010 */
[----:B------:R-:W-:Y:S01]  /*64f0*/  PLOP3.LUT P0, PT, PT, PT, UP0, 0x80, 0x8 ;  /* 0x000000000008781c */ /* 0x000fe20003f0f008 */
[----:B------:R-:W-:Y:S01]  /*6500*/  @!UPT UIADD3 URZ, UPT, UPT, URZ, URZ, URZ ;  /* 0x000000fffffff290 */ /* 0x000fe2000fffe0ff */
[----:B------:R-:W-:Y:S11]  /*6510*/  BRA.U !UP1, `(.L_x_119) ;  /* 0x0000000109387547 */ /* 0x000ff6000b800000 */
[----:B------:R-:W-:Y:S01]  /*6520*/  UISETP.NE.U32.AND UP0, UPT, UR38, URZ, UPT ;  /* 0x000000ff2600728c */ /* 0x000fe2000bf05070 */
[----:B------:R-:W-:Y:S02]  /*6530*/  HFMA2 R0, -RZ, RZ, 0, 5.9604644775390625e-08 ;  /* 0x00000001ff007431 */ /* 0x000fe400000001ff */
[----:B------:R-:W-:Y:S01]  /*6540*/  IMAD.MOV.U32 R92, RZ, RZ, 0x1 ;  /* 0x00000001ff5c7424 */ /* 0x000fe200078e00ff */
[----:B------:R-:W-:Y:S06]  /*6550*/  UISETP.NE.AND.EX UP0, UPT, UR39, URZ, UPT, UP0 ;  /* 0x000000ff2700728c */ /* 0x000fec000bf05300 */
[----:B------:R-:W-:Y:S05]  /*6560*/  PLOP3.LUT P3, PT, PT, PT, UP0, 0x80, 0x8 ;  /* 0x000000000008781c */ /* 0x000fea0003f6f008 */
[----:B------:R-:W1:Y:S01]  /*6570*/  @UP0 LDCU.64 UR6, c[0x0][0x888] ;  /* 0x00011100ff0607ac */ /* 0x000e620008000a00 */
[----:B------:R-:W-:Y:S07]  /*6580*/  @UP0 UIMAD UR4, UR36, UR44, URZ ;  /* 0x0000002c240402a4 */ /* 0x000fee000f8e02ff */
[----:B------:R-:W-:Y:S01]  /*6590*/  @!P3 PRMT R92, R0, 0x7610, R92 ;  /* 0x00007610005cb816 */ /* 0x000fe2000000005c */
[----:B-1----:R-:W-:Y:S03]  /*65a0*/  @UP0 UIMAD.WIDE UR6, UR4, 0x4, UR6 ;  /* 0x00000004040608a5 */ /* 0x002fe6000f8e0206 */
[----:B------:R-:W1:Y:S03]  /*65b0*/  @!UP0 LDCU UR4, c[0x0][0x880] ;  /* 0x00011000ff0487ac */ /* 0x000e660008000800 */
[----:B------:R-:W-:Y:S01]  /*65c0*/  IMAD.U32 R2, RZ, RZ, UR6 ;  /* 0x00000006ff027e24 */ /* 0x000fe2000f8e00ff */
[----:B------:R-:W-:Y:S05]  /*65d0*/  MOV R3, UR7 ;  /* 0x0000000700037c02 */ /* 0x000fea0008000f00 */
[----:B-----5:R2:W5:Y:S02]  /*65e0*/  @P3 LDG.E R49, desc[UR46][R2.64] ;  /* 0x0000002e02313981 */ /* 0x020564000c1e1900 */
[----:B-12---:R-:W-:Y:S02]  /*65f0*/  @!P3 IMAD.U32 R49, RZ, RZ, UR4 ;  /* 0x00000004ff31be24 */ /* 0x006fe4000f8e00ff */
.L_x_119:
[----:B------:R-:W-:Y:S05]  /*6600*/  @!P4 BRA `(.L_x_120) ;  /* 0x000000000020c947 */ /* 0x000fea0003800000 */
[----:B------:R-:W-:Y:S04]  /*6610*/  ISETP.NE.U32.AND P3, PT, R84, RZ, PT ;  /* 0x000000ff5400720c */ /* 0x000fe80003f65070 */
[----:B------:R-:W-:Y:S11]  /*6620*/  ISETP.NE.AND.EX P3, PT, R85, RZ, PT, P3 ;  /* 0x000000ff5500720c */ /* 0x000ff60003f65330 */
[----:B------:R-:W-:Y:S02]  /*6630*/  @!UPT UIADD3 URZ, UPT, UPT, URZ, URZ, URZ ;  /* 0x000000fffffff290 */ /* 0x000fe4000fffe0ff */
[----:B------:R-:W1:Y:S01]  /*6640*/  @P3 LDC.64 R2, c[0x0][0x8a8] ;  /* 0x00022a00ff023b82 */ /* 0x000e620000000a00 */
[----:B------:R-:W-:Y:S04]  /*6650*/  @P3 IMAD R0, R86, UR36, RZ ;  /* 0x0000002456003c24 */ /* 0x000fe8000f8e02ff */
[----:B-1----:R-:W-:Y:S05]  /*6660*/  @P3 IMAD.WIDE R2, R0, 0x4, R2 ;  /* 0x0000000400023825 */ /* 0x002fea00078e0202 */
[----:B-----5:R1:W5:Y:S02]  /*6670*/  @P3 LDG.E R47, desc[UR46][R2.64] ;  /* 0x0000002e022f3981 */ /* 0x020364000c1e1900 */
[----:B-1----:R-:W2:Y:S02]  /*6680*/  @!P3 LDC R47, c[0x0][0x8a0] ;  /* 0x00022800ff2fbb82 */ /* 0x002ea40000000800 */
.L_x_120:
[----:B-----5:R-:W-:Y:S01]  /*6690*/  FSETP.NEU.AND P3, PT, R49, RZ, PT ;  /* 0x000000ff3100720b */ /* 0x020fe20003f6d000 */
[----:B------:R-:W-:Y:S01]  /*66a0*/  ULOP3.LUT UR4, UR51, 0x1, URZ, 0x3c, !UPT ;  /* 0x0000000133047892 */ /* 0x000fe2000f8e3cff */
[----:B------:R-:W-:Y:S01]  /*66b0*/  SEL R4, RZ, 0xffffffff, P2 ;  /* 0xffffffffff047807 */ /* 0x000fe20001000000 */
[----:B------:R-:W-:Y:S01]  /*66c0*/  IMAD.U32 R68, RZ, RZ, UR56 ;  /* 0x00000038ff447e24 */ /* 0x000fe2000f8e00ff */
[----:B------:R-:W-:Y:S01]  /*66d0*/  @P1 LOP3.LUT P2, RZ, R92, 0xff, RZ, 0xc0, !PT ;  /* 0x000000ff5cff1812 */ /* 0x000fe2000784c0ff */
[----:B------:R-:W-:Y:S01]  /*66e0*/  IMAD.SHL.U32 R111, R98, 0x10, RZ ;  /* 0x00000010626f7824 */ /* 0x000fe200078e00ff */
[----:B------:R-:W-:Y:S01]  /*66f0*/  @P1 SEL R0, RZ, 0xffffffff, P3 ;  /* 0xffffffffff001807 */ /* 0x000fe20001800000 */
[----:B------:R-:W-:Y:S01]  /*6700*/  IMAD.U32 R71, RZ, RZ, UR4 ;  /* 0x00000004ff477e24 */ /* 0x000fe2000f8e00ff */
[----:B------:R-:W-:Y:S01]  /*6710*/  LEA R106, R45, UR48, 0x3 ;  /* 0x000000302d6a7c11 */ /* 0x000fe2000f8e18ff */
[----:B------:R-:W-:Y:S01]  /*6720*/  IMAD.SHL.U32 R68, R68, 0x2000, RZ ;  /* 0x0000200044447824 */ /* 0x000fe200078e00ff */
[----:B------:R-:W-:Y:S01]  /*6730*/  @P0 SEL R0, R4, R0, !P2 ;  /* 0x0000000004000207 */ /* 0x000fe20005000000 */
[----:B------:R-:W-:Y:S01]  /*6740*/  IMAD.SHL.U32 R110, R97, 0x10, RZ ;  /* 0x00000010616e7824 */ /* 0x000fe200078e00ff */
[----:B------:R-:W-:Y:S01]  /*6750*/  PLOP3.LUT P2, PT, PT, PT, UP1, 0x80, 0x8 ;  /* 0x000000000008781c */ /* 0x000fe20003f4f018 */
[----:B------:R-:W-:Y:S01]  /*6760*/  IMAD.IADD R63, R103, 0x1, R68 ;  /* 0x00000001673f7824 */ /* 0x000fe200078e0244 */
[----:B------:R-:W-:Y:S01]  /*6770*/  @P1 LOP3.LUT R0, R0, 0x1, RZ, 0xc0, !PT ;  /* 0x0000000100001812 */ /* 0x000fe200078ec0ff */
[----:B------:R-:W-:Y:S01]  /*6780*/  BSSY B1, `(.L_x_121) ;  /* 0x0000039000017945 */ /* 0x000fe20003800000 */
[----:B------:R-:W-:Y:S01]  /*6790*/  LOP3.LUT P4, R107, R92, 0xff, RZ, 0xc0, !PT ;  /* 0x000000ff5c6b7812 */ /* 0x000fe2000788c0ff */
[----:B------:R-:W-:Y:S01]  /*67a0*/  IMAD.IADD R62, R63, 0x1, R111 ;  /* 0x000000013f3e7824 */ /* 0x000fe200078e026f */
[----:B------:R-:W-:Y:S01]  /*67b0*/  ISETP.NE.U32.OR P5, PT, R0, 0x1, !P1 ;  /* 0x000000010000780c */ /* 0x000fe20004fa5470 */
[----:B------:R-:W-:Y:S01]  /*67c0*/  IMAD.U32 R0, RZ, RZ, UR56 ;  /* 0x00000038ff007e24 */ /* 0x000fe2000f8e00ff */
[----:B------:R-:W-:Y:S01]  /*67d0*/  SEL R3, RZ, 0xffffffff, P3 ;  /* 0xffffffffff037807 */ /* 0x000fe20001800000 */
[----:B------:R-:W-:Y:S01]  /*67e0*/  IMAD.MOV.U32 R70, RZ, RZ, 0x1 ;  /* 0x00000001ff467424 */ /* 0x000fe200078e00ff */
[----:B------:R-:W-:Y:S01]  /*67f0*/  P2R R109, PR, RZ, 0x20 ;  /* 0x00000020ff6d7803 */ /* 0x000fe20000000000 */
[----:B------:R-:W-:Y:S01]  /*6800*/  IMAD R48, R45, 0x40, R46 ;  /* 0x000000402d307824 */ /* 0x000fe200078e022e */
[----:B------:R-:W-:Y:S01]  /*6810*/  LEA R0, R0, UR48, 0x3 ;  /* 0x0000003000007c11 */ /* 0x000fe2000f8e18ff */
[----:B------:R-:W-:Y:S01]  /*6820*/  IMAD.U32 R69, RZ, RZ, UR56 ;  /* 0x00000038ff457e24 */ /* 0x000fe2000f8e00ff */
[----:B------:R-:W-:Y:S02]  /*6830*/  @P2 SEL R3, R4, R3, !P4 ;  /* 0x0000000304032207 */ /* 0x000fe40006000000 */
[----:B------:R-:W-:Y:S02]  /*6840*/  CS2R R82, SRZ ;  /* 0x0000000000527805 */ /* 0x000fe4000001ff00 */
[----:B------:R-:W-:Y:S02]  /*6850*/  CS2R R80, SRZ ;  /* 0x0000000000507805 */ /* 0x000fe4000001ff00 */
[----:B------:R-:W-:Y:S02]  /*6860*/  CS2R R74, SRZ ;  /* 0x00000000004a7805 */ /* 0x000fe4000001ff00 */
[----:B------:R-:W-:Y:S02]  /*6870*/  LOP3.LUT R3, R3, 0x1, RZ, 0xc0, !PT ;  /* 0x0000000103037812 */ /* 0x000fe400078ec0ff */
[----:B------:R-:W-:Y:S02]  /*6880*/  CS2R R72, SRZ ;  /* 0x0000000000487805 */ /* 0x000fe4000001ff00 */
[----:B------:R-:W-:Y:S02]  /*6890*/  @P5 SHF.L.U32 R2, R71, 0x1f, RZ ;  /* 0x0000001f47025819 */ /* 0x000fe400000006ff */
[----:B------:R-:W-:Y:S02]  /*68a0*/  CS2R R66, SRZ ;  /* 0x0000000000427805 */ /* 0x000fe4000001ff00 */
[----:B------:R-:W-:Y:S02]  /*68b0*/  ISETP.NE.U32.AND P2, PT, R3, 0x1, PT ;  /* 0x000000010300780c */ /* 0x000fe40003f45070 */
[----:B------:R-:W-:Y:S01]  /*68c0*/  CS2R R64, SRZ ;  /* 0x0000000000407805 */ /* 0x000fe2000001ff00 */
[----:B------:R1:W3:Y:S01]  /*68d0*/  @P5 SYNCS.PHASECHK.TRANS64.TRYWAIT P1, [R0+URZ+0x140], R2 ;  /* 0x00014002000055a7 */ /* 0x0002e200080211ff */
[----:B------:R-:W-:Y:S02]  /*68e0*/  CS2R R58, SRZ ;  /* 0x00000000003a7805 */ /* 0x000fe4000001ff00 */
[----:B------:R-:W-:Y:S02]  /*68f0*/  P2R R76, PR, RZ, 0x4 ;  /* 0x00000004ff4c7803 */ /* 0x000fe40000000000 */
[----:B------:R-:W-:Y:S01]  /*6900*/  CS2R R56, SRZ ;  /* 0x0000000000387805 */ /* 0x000fe2000001ff00 */
[----:B------:R-:W-:Y:S02]  /*6910*/  IMAD.IADD R61, R63, 0x1, R110 ;  /* 0x000000013f3d7824 */ /* 0x000fe400078e026e */
[----:B------:R-:W-:Y:S01]  /*6920*/  IMAD.IADD R60, R102, 0x1, R62 ;  /* 0x00000001663c7824 */ /* 0x000fe200078e023e */
[----:B-1----:R-:W-:Y:S04]  /*6930*/  SHF.L.U32 R2, R101, 0x1f, RZ ;  /* 0x0000001f65027819 */ /* 0x002fe800000006ff */
[----:B------:R1:W4:Y:S01]  /*6940*/  SYNCS.PHASECHK.TRANS64.TRYWAIT P0, [R106+URZ+0x1a0], R2 ;  /* 0x0001a0026a0075a7 */ /* 0x00032200080011ff */
[----:B---3--:R-:W-:Y:S01]  /*6950*/  @P5 SEL R70, RZ, 0x1, !P1 ;  /* 0x00000001ff465807 */ /* 0x008fe20004800000 */
[----:B-1----:R-:W-:Y:S06]  /*6960*/  @!P5 BRA `(.L_x_122) ;  /* 0x000000000068d947 */ /* 0x002fec0003800000 */
[----:B------:R-:W-:Y:S01]  /*6970*/  ISETP.NE.AND P1, PT, R70, RZ, PT ;  /* 0x000000ff4600720c */ /* 0x000fe20003f25270 */
[----:B------:R-:W-:Y:S01]  /*6980*/  BSSY B0, `(.L_x_123) ;  /* 0x000000d000007945 */ /* 0x000fe20003800000 */
[----:B------:R-:W-:Y:S02]  /*6990*/  CS2R R58, SRZ ;  /* 0x00000000003a7805 */ /* 0x000fe4000001ff00 */
[----:B------:R-:W-:Y:S02]  /*69a0*/  CS2R R56, SRZ ;  /* 0x0000000000387805 */ /* 0x000fe4000001ff00 */
[----:B------:R-:W-:Y:S02]  /*69b0*/  CS2R R66, SRZ ;  /* 0x0000000000427805 */ /* 0x000fe4000001ff00 */
[----:B------:R-:W-:Y:S02]  /*69c0*/  CS2R R64, SRZ ;  /* 0x0000000000407805 */ /* 0x000fe4000001ff00 */
[----:B------:R-:W-:Y:S02]  /*69d0*/  CS2R R74, SRZ ;  /* 0x00000000004a7805 */ /* 0x000fe4000001ff00 */
[----:B------:R-:W-:Y:S02]  /*69e0*/  CS2R R72, SRZ ;  /* 0x0000000000487805 */ /* 0x000fe4000001ff00 */
[----:B------:R-:W-:Y:S02]  /*69f0*/  CS2R R82, SRZ ;  /* 0x0000000000527805 */ /* 0x000fe4000001ff00 */
[----:B------:R-:W-:Y:S01]  /*6a00*/  CS2R R80, SRZ ;  /* 0x0000000000507805 */ /* 0x000fe2000001ff00 */
[----:B------:R-:W-:Y:S06]  /*6a10*/  @P1 BRA `(.L_x_124) ;  /* 0x00000000000c1947 */ /* 0x000fec0003800000 */
[----:B------:R-:W-:Y:S04]  /*6a20*/  SHF.L.U32 R3, R71, 0x1f, RZ ;  /* 0x0000001f47037819 */ /* 0x000fe800000006ff */
[----:B------:R-:W1:Y:S02]  /*6a30*/  SYNCS.PHASECHK.TRANS64.TRYWAIT P1, [R0+URZ+0x140], R3 ;  /* 0x00014003000075a7 */ /* 0x000e6400080211ff */
[----:B-1----:R-:W-:Y:S05]  /*6a40*/  @!P1 BRA `(.L_x_125) ;  /* 0x0000002c00149947 */ /* 0x002fea0003800000 */
.L_x_124:
[----:B------:R-:W-:Y:S05]  /*6a50*/  BSYNC B0 ;  /* 0x0000000000007941 */ /* 0x000fea0003800000 */
.L_x_123:
[----:B------:R-:W-:Y:S01]  /*6a60*/  ISETP.NE.AND P1, PT, R76, RZ, PT ;  /* 0x000000ff4c00720c */ /* 0x000fe20003f25270 */
[----:B------:R-:W-:Y:S04]  /*6a70*/  UIADD3 UR5, UPT, UPT, UR56, 0x1, URZ ;  /* 0x0000000138057890 */ /* 0x000fe8000fffe0ff */
[----:B------:R-:W-:Y:S04]  /*6a80*/  UISETP.NE.AND UP0, UPT, UR5, 0x3, UPT ;  /* 0x000000030500788c */ /* 0x000fe8000bf05270 */
[----:B------:R-:W-:Y:S02]  /*6a90*/  USEL UR4, URZ, 0x1, UP0 ;  /* 0x00000001ff047887 */ /* 0x000fe40008000000 */
[----:B------:R-:W-:Y:S02]  /*6aa0*/  USEL UR5, UR5, URZ, UP0 ;  /* 0x000000ff05057287 */ /* 0x000fe40008000000 */
[----:B------:R3:W1:Y:S02]  /*6ab0*/  @P1 LDS.128 R56, [R63] ;  /* 0x000000003f381984 */ /* 0x0006640000000c00 */
[----:B------:R-:W-:Y:S02]  /*6ac0*/  LOP3.LUT R71, R71, UR4, RZ, 0x3c, !PT ;  /* 0x0000000447477c12 */ /* 0x000fe4000f8e3cff */
[----:B------:R3:W1:Y:S01]  /*6ad0*/  @P1 LDS.128 R64, [R62+0x10] ;  /* 0x000010003e401984 */ /* 0x0006620000000c00 */
[----:B------:R-:W-:Y:S03]  /*6ae0*/  IMAD.U32 R69, RZ, RZ, UR5 ;  /* 0x00000005ff457e24 */ /* 0x000fe6000f8e00ff */
[----:B------:R3:W1:Y:S04]  /*6af0*/  @P1 LDS.128 R72, [R61+0x20] ;  /* 0x000020003d481984 */ /* 0x0006680000000c00 */
[----:B------:R3:W1:Y:S02]  /*6b00*/  @P1 LDS.128 R80, [R60+0x10] ;  /* 0x000010003c501984 */ /* 0x0006640000000c00 */
.L_x_122:
[----:B------:R-:W-:Y:S05]  /*6b10*/  BSYNC B1 ;  /* 0x0000000000017941 */ /* 0x000fea0003800000 */
.L_x_121:
[----:B-1----:R-:W-:Y:S04]  /*6b20*/  SHF.R.U32.HI R0, RZ, 0x15, R48 ;  /* 0x00000015ff007819 */ /* 0x002fe80000011630 */
[----:B------:R-:W-:Y:S01]  /*6b30*/  LOP3.LUT P1, RZ, R0, 0x3, R96, 0x48, !PT ;  /* 0x0000000300ff7812 */ /* 0x000fe20007824860 */
[----:B------:R-:W-:Y:S01]  /*6b40*/  @!UPT UIADD3 URZ, UPT, UPT, URZ, URZ, URZ ;  /* 0x000000fffffff290 */ /* 0x000fe2000fffe0ff */
[----:B----4-:R-:W-:Y:S11]  /*6b50*/  @P0 BRA `(.L_x_126) ;  /* 0x0000000000080947 */ /* 0x010ff60003800000 */
[----:B------:R-:W1:Y:S02]  /*6b60*/  SYNCS.PHASECHK.TRANS64.TRYWAIT P0, [R106+URZ+0x1a0], R2 ;  /* 0x0001a0026a0075a7 */ /* 0x000e6400080011ff */
[----:B-1----:R-:W-:Y:S05]  /*6b70*/  @!P0 BRA `(.L_x_127) ;  /* 0x0000002800dc8947 */ /* 0x002fea0003800000 */
.L_x_126:
[----:B------:R-:W-:Y:S05]  /*6b80*/  @!P1 BRA `(.L_x_128) ;  /* 0x0000000000409947 */ /* 0x000fea0003800000 */
[----:B------:R-:W4:Y:S01]  /*6b90*/  LDCU.64 UR8, c[0x4][0x70] ;  /* 0x01000e00ff0877ac */ /* 0x000f220008000a00 */
[----:B------:R-:W-:Y:S01]  /*6ba0*/  MOV R3, 0x0 ;  /* 0x0000000000037802 */ /* 0x000fe20000000f00 */
[----:B------:R-:W-:Y:S02]  /*6bb0*/  HFMA2 R12, -RZ, RZ, 0, 5.9604644775390625e-08 ;  /* 0x00000001ff0c7431 */ /* 0x000fe400000001ff */
[----:B------:R-:W-:Y:S02]  /*6bc0*/  IMAD.MOV.U32 R8, RZ, RZ, 0x192 ;  /* 0x00000192ff087424 */ /* 0x000fe400078e00ff */
[----:B------:R-:W-:Y:S01]  /*6bd0*/  IMAD.MOV.U32 R13, RZ, RZ, RZ ;  /* 0x000000ffff0d7224 */ /* 0x000fe200078e00ff */
[----:B------:R-:W5:Y:S01]  /*6be0*/  LDCU.64 UR6, c[0x4][0x78] ;  /* 0x01000f00ff0677ac */ /* 0x000f620008000a00 */
[----:B-1----:R-:W1:Y:S01]  /*6bf0*/  LDC.64 R2, c[0x4][R3] ;  /* 0x0100000003027b82 */ /* 0x002e620000000a00 */
[----:B------:R-:W2:Y:S01]  /*6c00*/  LDCU.64 UR4, c[0x4][0x10] ;  /* 0x01000200ff0477ac */ /* 0x000ea20008000a00 */
[----:B----4-:R-:W-:Y:S01]  /*6c10*/  MOV R5, UR9 ;  /* 0x0000000900057c02 */ /* 0x010fe20008000f00 */
[----:B------:R-:W-:Y:S01]  /*6c20*/  IMAD.U32 R4, RZ, RZ, UR8 ;  /* 0x00000008ff047e24 */ /* 0x000fe2000f8e00ff */
[----:B-----5:R-:W-:Y:S01]  /*6c30*/  MOV R7, UR7 ;  /* 0x0000000700077c02 */ /* 0x020fe20008000f00 */
[----:B------:R-:W-:Y:S01]  /*6c40*/  IMAD.U32 R6, RZ, RZ, UR6 ;  /* 0x00000006ff067e24 */ /* 0x000fe2000f8e00ff */
[----:B--2---:R-:W-:Y:S01]  /*6c50*/  MOV R11, UR5 ;  /* 0x00000005000b7c02 */ /* 0x004fe20008000f00 */
[----:B------:R-:W-:Y:S02]  /*6c60*/  IMAD.U32 R10, RZ, RZ, UR4 ;  /* 0x00000004ff0a7e24 */ /* 0x000fe4000f8e00ff */
[----:B------:R-:W-:Y:S07]  /*6c70*/  LEPC R20, `(.L_x_128) ;  /* 0x000000001014794e */ /* 0x000fee0000000000 */
[----:B-1-3--:R-:W-:Y:S05]  /*6c80*/  CALL.ABS.NOINC R2 ;  /* 0x0000000002007343 */ /* 0x00afea0003c00000 */
.L_x_128:
[----:B------:R-:W-:Y:S05]  /*6c90*/  WARPSYNC.ALL ;  /* 0x0000000000007948 */ /* 0x000fea0003800000 */
[----:B------:R-:W-:Y:S01]  /*6ca0*/  R2UR UR4, R48 ;  /* 0x00000000300472ca */ /* 0x000fe200000e0000 */
[--C-:B------:R-:W-:Y:S01]  /*6cb0*/  HADD2.F32 R50, -RZ, R56.reuse.H0_H0 ;  /* 0x20000038ff327230 */ /* 0x100fe20000004100 */
[----:B------:R-:W-:Y:S01]  /*6cc0*/  ISETP.NE.AND P0, PT, R104, RZ, PT ;  /* 0x000000ff6800720c */ /* 0x000fe20003f05270 */
[----:B------:R-:W-:Y:S01]  /*6cd0*/  HADD2.F32 R51, -RZ, R56.H1_H1 ;  /* 0x30000038ff337230 */ /* 0x000fe20000004100 */
[----:B------:R-:W-:Y:S01]  /*6ce0*/  BSSY.RECONVERGENT B0, `(.L_x_129) ;  /* 0x0000083000007945 */ /* 0x000fe20003800200 */
[--C-:B------:R-:W-:Y:S08]  /*6cf0*/  HADD2.F32 R52, -RZ, R57.reuse.H0_H0 ;  /* 0x20000039ff347230 */ /* 0x100ff00000004100 */
[----:B------:R-:W2:Y:S02]  /*6d00*/  LDTM.x32 R4, tmem[UR4] ;  /* 0x00000004000479ee */ /* 0x000ea400082c0000 */
[C---:B--2---:R-:W-:Y:S01]  /*6d10*/  FMUL R0, R47.reuse, R4 ;  /* 0x000000042f007220 */ /* 0x044fe20000400000 */
[C---:B-1----:R-:W-:Y:S01]  /*6d20*/  FMUL R2, R47.reuse, R5 ;  /* 0x000000052f027220 */ /* 0x042fe20000400000 */
[C---:B------:R-:W-:Y:S01]  /*6d30*/  FMUL R4, R47.reuse, R8 ;  /* 0x000000082f047220 */ /* 0x040fe20000400000 */
[----:B------:R-:W-:Y:S01]  /*6d40*/  FMUL R3, R47, R6 ;  /* 0x000000062f037220 */ /* 0x000fe20000400000 */
[C---:B------:R-:W-:Y:S01]  /*6d50*/  FFMA R0, R49.reuse, R50, R0 ;  /* 0x0000003231007223 */ /* 0x040fe20000000000 */
[----:B------:R-:W-:Y:S01]  /*6d60*/  FFMA R2, R49, R51, R2 ;  /* 0x0000003331027223 */ /* 0x000fe20000000002 */
[C---:B------:R-:W-:Y:S01]  /*6d70*/  FMUL R5, R47.reuse, R9 ;  /* 0x000000092f057220 */ /* 0x040fe20000400000 */
        /* <DEDUP_REMOVED lines=16> */
[----:B------:R-:W-:Y:S02]  /*6e80*/  HADD2.F32 R32, -RZ, R57.H1_H1 ;  /* 0x30000039ff207230 */ /* 0x000fe40000004100 */
[C---:B------:R-:W-:Y:S01]  /*6e90*/  FMUL R26, R47.reuse, R30 ;  /* 0x0000001e2f1a7220 */ /* 0x040fe20000400000 */
[----:B------:R-:W-:Y:S01]  /*6ea0*/  FMUL R29, R47, R33 ;  /* 0x000000212f1d7220 */ /* 0x000fe20000400000 */
[--C-:B------:R-:W-:Y:S02]  /*6eb0*/  HADD2.F32 R33, -RZ, R58.reuse.H0_H0 ;  /* 0x2000003aff217230 */ /* 0x100fe40000004100 */
[----:B------:R-:W-:Y:S01]  /*6ec0*/  FFMA R3, R49, R52, R3 ;  /* 0x0000003431037223 */ /* 0x000fe20000000003 */
[C---:B------:R-:W-:Y:S01]  /*6ed0*/  FMUL R7, R47.reuse, R7 ;  /* 0x000000072f077220 */ /* 0x040fe20000400000 */
[----:B------:R-:W-:Y:S01]  /*6ee0*/  FMUL R30, R47, R34 ;  /* 0x000000222f1e7220 */ /* 0x000fe20000400000 */
[----:B------:R-:W-:Y:S01]  /*6ef0*/  HADD2.F32 R34, -RZ, R58.H1_H1 ;  /* 0x3000003aff227230 */ /* 0x000fe20000004100 */
[----:B------:R-:W-:Y:S01]  /*6f00*/  F2FP.F16.F32.PACK_AB R52, R2, R0 ;  /* 0x000000000234723e */ /* 0x000fe200000000ff */
[--C-:B------:R-:W-:Y:S02]  /*6f10*/  HADD2.F32 R0, -RZ, R59.reuse.H0_H0 ;  /* 0x2000003bff007230 */ /* 0x100fe40000004100 */
[C---:B------:R-:W-:Y:S01]  /*6f20*/  FFMA R7, R49.reuse, R32, R7 ;  /* 0x0000002031077223 */ /* 0x040fe20000000007 */
[----:B------:R-:W-:Y:S02]  /*6f30*/  HADD2.F32 R2, -RZ, R59.H1_H1 ;  /* 0x3000003bff027230 */ /* 0x000fe40000004100 */
[C---:B------:R-:W-:Y:S01]  /*6f40*/  FFMA R4, R49.reuse, R33, R4 ;  /* 0x0000002131047223 */ /* 0x040fe20000000004 */
[C---:B------:R-:W-:Y:S01]  /*6f50*/  FFMA R5, R49.reuse, R34, R5 ;  /* 0x0000002231057223 */ /* 0x040fe20000000005 */
[----:B------:R-:W-:Y:S01]  /*6f60*/  FFMA R6, R49, R0, R6 ;  /* 0x0000000031067223 */ /* 0x000fe20000000006 */
[--C-:B------:R-:W-:Y:S02]  /*6f70*/  HADD2.F32 R0, -RZ, R64.reuse.H0_H0 ;  /* 0x20000040ff007230 */ /* 0x100fe40000004100 */
[----:B------:R-:W-:Y:S01]  /*6f80*/  FMUL R11, R47, R11 ;  /* 0x0000000b2f0b7220 */ /* 0x000fe20000400000 */
[----:B------:R-:W-:Y:S01]  /*6f90*/  F2FP.F16.F32.PACK_AB R53, R7, R3 ;  /* 0x000000030735723e */ /* 0x000fe200000000ff */
[--C-:B------:R-:W-:Y:S02]  /*6fa0*/  HADD2.F32 R3, -RZ, R65.reuse.H0_H0 ;  /* 0x20000041ff037230 */ /* 0x100fe40000004100 */
[----:B------:R-:W-:Y:S01]  /*6fb0*/  FMUL R15, R47, R15 ;  /* 0x0000000f2f0f7220 */ /* 0x000fe20000400000 */
[C---:B------:R-:W-:Y:S01]  /*6fc0*/  FFMA R11, R49.reuse, R2, R11 ;  /* 0x00000002310b7223 */ /* 0x040fe2000000000b */
[----:B------:R-:W-:Y:S02]  /*6fd0*/  HADD2.F32 R2, -RZ, R64.H1_H1 ;  /* 0x30000040ff027230 */ /* 0x000fe40000004100 */
[----:B------:R-:W-:Y:S01]  /*6fe0*/  FFMA R8, R49, R0, R8 ;  /* 0x0000000031087223 */ /* 0x000fe20000000008 */
[----:B------:R-:W-:Y:S02]  /*6ff0*/  HADD2.F32 R0, -RZ, R65.H1_H1 ;  /* 0x30000041ff007230 */ /* 0x000fe40000004100 */
[C---:B------:R-:W-:Y:S01]  /*7000*/  FMUL R19, R47.reuse, R19 ;  /* 0x000000132f137220 */ /* 0x040fe20000400000 */
[----:B------:R-:W-:Y:S01]  /*7010*/  FMUL R23, R47, R23 ;  /* 0x000000172f177220 */ /* 0x000fe20000400000 */
[C---:B------:R-:W-:Y:S01]  /*7020*/  FFMA R9, R49.reuse, R2, R9 ;  /* 0x0000000231097223 */ /* 0x040fe20000000009 */
[C---:B------:R-:W-:Y:S01]  /*7030*/  FFMA R10, R49.reuse, R3, R10 ;  /* 0x00000003310a7223 */ /* 0x040fe2000000000a */
[----:B------:R-:W-:Y:S01]  /*7040*/  FFMA R15, R49, R0, R15 ;  /* 0x00000000310f7223 */ /* 0x000fe2000000000f */
[--C-:B------:R-:W-:Y:S02]  /*7050*/  HADD2.F32 R2, -RZ, R66.reuse.H0_H0 ;  /* 0x20000042ff027230 */ /* 0x100fe40000004100 */
[----:B------:R-:W-:Y:S01]  /*7060*/  FMUL R27, R47, R27 ;  /* 0x0000001b2f1b7220 */ /* 0x000fe20000400000 */
[----:B------:R-:W-:Y:S01]  /*7070*/  HADD2.F32 R0, -RZ, R66.H1_H1 ;  /* 0x30000042ff007230 */ /* 0x000fe20000004100 */
[----:B------:R-:W-:Y:S01]  /*7080*/  F2FP.F16.F32.PACK_AB R54, R5, R4 ;  /* 0x000000040536723e */ /* 0x000fe200000000ff */
[--C-:B------:R-:W-:Y:S02]  /*7090*/  HADD2.F32 R3, -RZ, R67.reuse.H0_H0 ;  /* 0x20000043ff037230 */ /* 0x100fe40000004100 */
[C---:B------:R-:W-:Y:S01]  /*70a0*/  FFMA R12, R49.reuse, R2, R12 ;  /* 0x00000002310c7223 */ /* 0x040fe2000000000c */
[--C-:B------:R-:W-:Y:S02]  /*70b0*/  HADD2.F32 R2, -RZ, R72.reuse.H0_H0 ;  /* 0x20000048ff027230 */ /* 0x100fe40000004100 */
[C---:B------:R-:W-:Y:S01]  /*70c0*/  FFMA R13, R49.reuse, R0, R13 ;  /* 0x00000000310d7223 */ /* 0x040fe2000000000d */
[----:B------:R-:W-:Y:S02]  /*70d0*/  HADD2.F32 R0, -RZ, R67.H1_H1 ;  /* 0x30000043ff007230 */ /* 0x000fe40000004100 */
[----:B------:R-:W-:Y:S01]  /*70e0*/  FFMA R14, R49, R3, R14 ;  /* 0x00000003310e7223 */ /* 0x000fe2000000000e */
[----:B------:R-:W-:Y:S01]  /*70f0*/  HADD2.F32 R3, -RZ, R72.H1_H1 ;  /* 0x30000048ff037230 */ /* 0x000fe20000004100 */
[----:B------:R-:W-:Y:S01]  /*7100*/  F2FP.F16.F32.PACK_AB R55, R11, R6 ;  /* 0x000000060b37723e */ /* 0x000fe200000000ff */
[----:B------:R-:W-:Y:S01]  /*7110*/  FMUL R31, R47, R31 ;  /* 0x0000001f2f1f7220 */ /* 0x000fe20000400000 */
[C---:B------:R-:W-:Y:S01]  /*7120*/  FFMA R19, R49.reuse, R0, R19 ;  /* 0x0000000031137223 */ /* 0x040fe20000000013 */
[--C-:B------:R-:W-:Y:S02]  /*7130*/  HADD2.F32 R0, -RZ, R73.reuse.H0_H0 ;  /* 0x20000049ff007230 */ /* 0x100fe40000004100 */
[C---:B------:R-:W-:Y:S01]  /*7140*/  FFMA R16, R49.reuse, R2, R16 ;  /* 0x0000000231107223 */ /* 0x040fe20000000010 */
[----:B------:R1:W-:Y:S01]  /*7150*/  STS.128 [R63], R52 ;  /* 0x000000343f007388 */ /* 0x0003e20000000c00 */
[C---:B------:R-:W-:Y:S01]  /*7160*/  FFMA R17, R49.reuse, R3, R17 ;  /* 0x0000000331117223 */ /* 0x040fe20000000011 */
[----:B------:R-:W-:Y:S02]  /*7170*/  HADD2.F32 R2, -RZ, R73.H1_H1 ;  /* 0x30000049ff027230 */ /* 0x000fe40000004100 */
[----:B------:R-:W-:Y:S01]  /*7180*/  FFMA R18, R49, R0, R18 ;  /* 0x0000000031127223 */ /* 0x000fe20000000012 */
[--C-:B------:R-:W-:Y:S01]  /*7190*/  HADD2.F32 R0, -RZ, R74.reuse.H0_H0 ;  /* 0x2000004aff007230 */ /* 0x100fe20000004100 */
[----:B------:R-:W-:Y:S01]  /*71a0*/  F2FP.F16.F32.PACK_AB R8, R9, R8 ;  /* 0x000000080908723e */ /* 0x000fe200000000ff */
[--C-:B------:R-:W-:Y:S02]  /*71b0*/  HADD2.F32 R3, -RZ, R75.reuse.H0_H0 ;  /* 0x2000004bff037230 */ /* 0x100fe40000004100 */
[C---:B------:R-:W-:Y:S01]  /*71c0*/  FFMA R23, R49.reuse, R2, R23 ;  /* 0x0000000231177223 */ /* 0x040fe20000000017 */
[----:B------:R-:W-:Y:S02]  /*71d0*/  HADD2.F32 R2, -RZ, R74.H1_H1 ;  /* 0x3000004aff027230 */ /* 0x000fe40000004100 */
[----:B------:R-:W-:Y:S01]  /*71e0*/  FFMA R20, R49, R0, R20 ;  /* 0x0000000031147223 */ /* 0x000fe20000000014 */
[----:B------:R-:W-:Y:S01]  /*71f0*/  HADD2.F32 R0, -RZ, R75.H1_H1 ;  /* 0x3000004bff007230 */ /* 0x000fe20000004100 */
[----:B------:R-:W-:Y:S01]  /*7200*/  F2FP.F16.F32.PACK_AB R9, R15, R10 ;  /* 0x0000000a0f09723e */ /* 0x000fe200000000ff */
[----:B------:R-:W-:Y:S02]  /*7210*/  HADD2.F32 R4, -RZ, R83.H0_H0 ;  /* 0x20000053ff047230 */ /* 0x000fe40000004100 */
[C---:B------:R-:W-:Y:S01]  /*7220*/  FFMA R21, R49.reuse, R2, R21 ;  /* 0x0000000231157223 */ /* 0x040fe20000000015 */
[C---:B------:R-:W-:Y:S01]  /*7230*/  FFMA R22, R49.reuse, R3, R22 ;  /* 0x0000000331167223 */ /* 0x040fe20000000016 */
[----:B------:R-:W-:Y:S01]  /*7240*/  FFMA R27, R49, R0, R27 ;  /* 0x00000000311b7223 */ /* 0x000fe2000000001b */
[--C-:B------:R-:W-:Y:S01]  /*7250*/  HADD2.F32 R2, -RZ, R80.reuse.H0_H0 ;  /* 0x20000050ff027230 */ /* 0x100fe20000004100 */
[----:B------:R-:W-:Y:S01]  /*7260*/  F2FP.F16.F32.PACK_AB R10, R13, R12 ;  /* 0x0000000c0d0a723e */ /* 0x000fe200000000ff */
[----:B------:R-:W-:Y:S01]  /*7270*/  HADD2.F32 R0, -RZ, R80.H1_H1 ;  /* 0x30000050ff007230 */ /* 0x000fe20000004100 */
[----:B------:R-:W-:Y:S01]  /*7280*/  F2FP.F16.F32.PACK_AB R11, R19, R14 ;  /* 0x0000000e130b723e */ /* 0x000fe200000000ff */
[--C-:B------:R-:W-:Y:S02]  /*7290*/  HADD2.F32 R3, -RZ, R81.reuse.H0_H0 ;  /* 0x20000051ff037230 */ /* 0x100fe40000004100 */
[C---:B------:R-:W-:Y:S01]  /*72a0*/  FFMA R24, R49.reuse, R2, R24 ;  /* 0x0000000231187223 */ /* 0x040fe20000000018 */
[--C-:B------:R-:W-:Y:S02]  /*72b0*/  HADD2.F32 R2, -RZ, R82.reuse.H0_H0 ;  /* 0x20000052ff027230 */ /* 0x100fe40000004100 */
[C---:B------:R-:W-:Y:S01]  /*72c0*/  FFMA R25, R49.reuse, R0, R25 ;  /* 0x0000000031197223 */ /* 0x040fe20000000019 */
[----:B------:R1:W-:Y:S01]  /*72d0*/  STS.128 [R62+0x10], R8 ;  /* 0x000010083e007388 */ /* 0x0003e20000000c00 */
[----:B------:R-:W-:Y:S02]  /*72e0*/  HADD2.F32 R0, -RZ, R81.H1_H1 ;  /* 0x30000051ff007230 */ /* 0x000fe40000004100 */
[----:B------:R-:W-:Y:S01]  /*72f0*/  FFMA R26, R49, R3, R26 ;  /* 0x00000003311a7223 */ /* 0x000fe2000000001a */
[----:B------:R-:W-:Y:S01]  /*7300*/  HADD2.F32 R3, -RZ, R82.H1_H1 ;  /* 0x30000052ff037230 */ /* 0x000fe20000004100 */
[----:B------:R-:W-:Y:S01]  /*7310*/  F2FP.F16.F32.PACK_AB R16, R17, R16 ;  /* 0x000000101110723e */ /* 0x000fe200000000ff */
[----:B------:R-:W-:Y:S01]  /*7320*/  HADD2.F32 R5, -RZ, R83.H1_H1 ;  /* 0x30000053ff057230 */ /* 0x000fe20000004100 */
[----:B------:R-:W-:Y:S01]  /*7330*/  F2FP.F16.F32.PACK_AB R17, R23, R18 ;  /* 0x000000121711723e */ /* 0x000fe200000000ff */
[----:B------:R-:W-:Y:S01]  /*7340*/  FFMA R31, R49, R0, R31 ;  /* 0x00000000311f7223 */ /* 0x000fe2000000001f */
[----:B------:R-:W-:Y:S01]  /*7350*/  FMUL R35, R47, R35 ;  /* 0x000000232f237220 */ /* 0x000fe20000400000 */
[----:B------:R-:W-:Y:S01]  /*7360*/  F2FP.F16.F32.PACK_AB R18, R21, R20 ;  /* 0x000000141512723e */ /* 0x000fe200000000ff */
[----:B------:R-:W-:Y:S01]  /*7370*/  FFMA R28, R49, R2, R28 ;  /* 0x00000002311c7223 */ /* 0x000fe2000000001c */
[----:B------:R-:W-:Y:S01]  /*7380*/  F2FP.F16.F32.PACK_AB R19, R27, R22 ;  /* 0x000000161b13723e */ /* 0x000fe200000000ff */
[C---:B------:R-:W-:Y:S01]  /*7390*/  FFMA R29, R49.reuse, R3, R29 ;  /* 0x00000003311d7223 */ /* 0x040fe2000000001d */
[C---:B------:R-:W-:Y:S01]  /*73a0*/  FFMA R30, R49.reuse, R4, R30 ;  /* 0x00000004311e7223 */ /* 0x040fe2000000001e */
[----:B------:R-:W-:Y:S01]  /*73b0*/  FFMA R35, R49, R5, R35 ;  /* 0x0000000531237223 */ /* 0x000fe20000000023 */
[----:B------:R-:W-:Y:S01]  /*73c0*/  F2FP.F16.F32.PACK_AB R24, R25, R24 ;  /* 0x000000181918723e */ /* 0x000fe200000000ff */
[----:B------:R1:W-:Y:S01]  /*73d0*/  STS.128 [R61+0x20], R16 ;  /* 0x000020103d007388 */ /* 0x0003e20000000c00 */
[----:B------:R-:W-:Y:S02]  /*73e0*/  F2FP.F16.F32.PACK_AB R25, R31, R26 ;  /* 0x0000001a1f19723e */ /* 0x000fe400000000ff */
[----:B------:R-:W-:Y:S02]  /*73f0*/  F2FP.F16.F32.PACK_AB R26, R29, R28 ;  /* 0x0000001c1d1a723e */ /* 0x000fe400000000ff */
[----:B------:R-:W-:Y:S05]  /*7400*/  F2FP.F16.F32.PACK_AB R27, R35, R30 ;  /* 0x0000001e231b723e */ /* 0x000fea00000000ff */
[----:B------:R1:W-:Y:S01]  /*7410*/  STS.128 [R60+0x10], R24 ;  /* 0x000010183c007388 */ /* 0x0003e20000000c00 */
[----:B------:R-:W-:Y:S01]  /*7420*/  @!PT LDS RZ, [RZ] ;  /* 0x00000000fffff984 */ /* 0x000fe20000000800 */
[----:B------:R-:W-:Y:S01]  /*7430*/  @!PT LDS RZ, [RZ] ;  /* 0x00000000fffff984 */ /* 0x000fe20000000800 */
[----:B------:R-:W-:Y:S01]  /*7440*/  @!PT LDS RZ, [RZ] ;  /* 0x00000000fffff984 */ /* 0x000fe20000000800 */
[----:B------:R-:W-:Y:S01]  /*7450*/  @!PT LDS RZ, [RZ] ;  /* 0x00000000fffff984 */ /* 0x000fe20000000800 */
[----:B------:R2:W-:Y:S07]  /*7460*/  MEMBAR.ALL.CTA ;  /* 0x0000000000007992 */ /* 0x0005ee0000008000 */
[----:B--2---:R-:W2:Y:S02]  /*7470*/  FENCE.VIEW.ASYNC.S ;  /* 0x00000000000073c6 */ /* 0x004ea40000000000 */
[----:B--2---:R-:W-:Y:S06]  /*7480*/  BAR.SYNC.DEFER_BLOCKING 0x1, 0x80 ;  /* 0x0042000000007b1d */ /* 0x004fec0000010000 */
[----:B------:R-:W-:Y:S05]  /*7490*/  @P0 BRA `(.L_x_130) ;  /* 0x00000000001c0947 */ /* 0x000fea0003800000 */
[----:B------:R-:W-:Y:S01]  /*74a0*/  R2UR UR4, R68 ;  /* 0x00000000440472ca */ /* 0x000fe200000e0000 */
[----:B------:R-:W-:Y:S01]  /*74b0*/  UIADD3 UR6, UP0, UPT, UR54, 0x680, URZ ;  /* 0x0000068036067890 */ /* 0x000fe2000ff1e0ff */
[----:B------:R-:W-:Y:S03]  /*74c0*/  UMOV UR43, UR36 ;  /* 0x00000024002b7c82 */ /* 0x000fe60008000000 */
[----:B------:R-:W-:Y:S08]  /*74d0*/  UIADD3.X UR7, UPT, UPT, URZ, UR55, URZ, UP0, !UPT ;  /* 0x00000037ff077290 */ /* 0x000ff000087fe4ff */
[----:B------:R-:W-:Y:S09]  /*74e0*/  UIADD3 UR40, UPT, UPT, UR48, 0x400, UR4 ;  /* 0x0000040030287890 */ /* 0x000ff2000fffe004 */
[----:B------:R2:W-:Y:S02]  /*74f0*/  UTMASTG.3D [UR40], [UR6] ;  /* 0x00000028060073b5 */ /* 0x0005e40008010000 */
[----:B--2---:R0:W-:Y:S02]  /*7500*/  UTMACMDFLUSH ;  /* 0x00000000000079b7 */ /* 0x0041e40000000000 */
.L_x_130:
[----:B------:R-:W-:Y:S05]  /*7510*/  BSYNC.RECONVERGENT B0 ;  /* 0x0000000000007941 */ /* 0x000fea0003800200 */
.L_x_129:
[----:B------:R-:W-:Y:S01]  /*7520*/  UIADD3 UR40, UPT, UPT, UR56, 0x1, URZ ;  /* 0x0000000138287890 */ /* 0x000fe2000fffe0ff */
[----:B------:R-:W-:Y:S03]  /*7530*/  BSSY.RECONVERGENT B0, `(.L_x_131) ;  /* 0x0000005000007945 */ /* 0x000fe60003800200 */
[----:B------:R-:W-:Y:S04]  /*7540*/  UISETP.NE.AND UP0, UPT, UR40, 0x3, UPT ;  /* 0x000000032800788c */ /* 0x000fe8000bf05270 */
[----:B------:R-:W-:Y:S01]  /*7550*/  USEL UR43, UR40, URZ, UP0 ;  /* 0x000000ff282b7287 */ /* 0x000fe20008000000 */
[----:B------:R-:W-:Y:S11]  /*7560*/  @P0 BRA `(.L_x_132) ;  /* 0x0000000000040947 */ /* 0x000ff60003800000 */
[----:B------:R-:W-:Y:S04]  /*7570*/  DEPBAR.LE SB0, 0x1 ;  /* 0x000080400000791a */ /* 0x000fe80000000000 */
.L_x_132:
[----:B------:R-:W-:Y:S05]  /*7580*/  BSYNC.RECONVERGENT B0 ;  /* 0x0000000000007941 */ /* 0x000fea0003800200 */
.L_x_131:
[----:B------:R-:W-:Y:S01]  /*7590*/  BAR.SYNC.DEFER_BLOCKING 0x1, 0x80 ;  /* 0x0042000000007b1d */ /* 0x000fe20000010000 */
[----:B------:R-:W-:Y:S01]  /*75a0*/  ISETP.NE.AND P1, PT, R109, RZ, PT ;  /* 0x000000ff6d00720c */ /* 0x000fe20003f25270 */
[----:B------:R-:W-:Y:S01]  /*75b0*/  UISETP.NE.AND UP0, UPT, UR50, URZ, UPT ;  /* 0x000000ff3200728c */ /* 0x000fe2000bf05270 */
[----:B------:R-:W-:Y:S11]  /*75c0*/  LEA R2, R69, UR48, 0x3 ;  /* 0x0000003045027c11 */ /* 0x000ff6000f8e18ff */
[----:B------:R-:W-:Y:S01]  /*75d0*/  @P1 SHF.L.U32 R3, R71, 0x1f, RZ ;  /* 0x0000001f47031819 */ /* 0x000fe200000006ff */
[----:B------:R-:W-:Y:S06]  /*75e0*/  BRA.U !UP0, `(.L_x_133) ;  /* 0x0000000108247547 */ /* 0x000fec000b800000 */
[----:B------:R-:W-:Y:S01]  /*75f0*/  IMAD.U32 R4, RZ, RZ, UR49 ;  /* 0x00000031ff047e24 */ /* 0x000fe2000f8e00ff */
[----:B------:R-:W-:Y:S01]  /*7600*/  MOV R0, UR37 ;  /* 0x0000002500007c02 */ /* 0x000fe20008000f00 */
[----:B------:R-:W-:Y:S03]  /*7610*/  UIADD3 UR49, UPT, UPT, UR49, 0x1, URZ ;  /* 0x0000000131317890 */ /* 0x000fe6000fffe0ff */
[----:B------:R-:W-:Y:S01]  /*7620*/  @P1 LEA R4, R4, UR48, 0x3 ;  /* 0x0000003004041c11 */ /* 0x000fe2000f8e18ff */
[----:B------:R-:W-:Y:S04]  /*7630*/  UISETP.NE.AND UP0, UPT, UR49, 0x3, UPT ;  /* 0x000000033100788c */ /* 0x000fe8000bf05270 */
[----:B------:R-:W-:Y:S01]  /*7640*/  @P1 VIADD R4, R4, 0x158 ;  /* 0x0000015804041836 */ /* 0x000fe20000000000 */
[----:B------:R-:W-:Y:S04]  /*7650*/  USEL UR49, UR49, URZ, UP0 ;  /* 0x000000ff31317287 */ /* 0x000fe80008000000 */
[----:B------:R-:W-:Y:S04]  /*7660*/  @P1 PRMT R0, R0, 0x654, R4 ;  /* 0x0000065400001816 */ /* 0x000fe80000000004 */
[----:B------:R2:W-:Y:S04]  /*7670*/  @P1 SYNCS.ARRIVE.TRANS64.RED.A1T0 RZ, [R0+URZ], RZ ;  /* 0x000000ff00ff19a7 */ /* 0x0005e800081004ff */
.L_x_133:
[----:B------:R-:W4:Y:S01]  /*7680*/  @P1 SYNCS.PHASECHK.TRANS64.TRYWAIT P0, [R2+URZ+0x140], R3 ;  /* 0x00014003020015a7 */ /* 0x000f2200080011ff */
[----:B------:R-:W-:Y:S01]  /*7690*/  BSSY B1, `(.L_x_134) ;  /* 0x0000015000017945 */ /* 0x000fe20003800000 */
[----:B----4-:R-:W-:Y:S03]  /*76a0*/  @P1 SEL R70, RZ, 0x1, !P0 ;  /* 0x00000001ff461807 */ /* 0x010fe60004000000 */
[----:B------:R-:W-:Y:S05]  /*76b0*/  @!P1 BRA `(.L_x_135) ;  /* 0x0000000000489947 */ /* 0x000fea0003800000 */
[----:B------:R-:W-:Y:S01]  /*76c0*/  ISETP.NE.AND P1, PT, R76, RZ, PT ;  /* 0x000000ff4c00720c */ /* 0x000fe20003f25270 */
[----:B------:R-:W-:Y:S01]  /*76d0*/  BSSY B0, `(.L_x_136) ;  /* 0x000000a000007945 */ /* 0x000fe20003800000 */
[----:B------:R-:W-:Y:S11]  /*76e0*/  ISETP.NE.AND P0, PT, R70, RZ, PT ;  /* 0x000000ff4600720c */ /* 0x000ff60003f05270 */
[----:B------:R-:W-:Y:S04]  /*76f0*/  @P1 IMAD R69, R69, 0x2000, R103 ;  /* 0x0000200045451824 */ /* 0x000fe800078e0267 */
[----:B------:R-:W-:Y:S01]  /*7700*/  @P1 IMAD.IADD R4, R111, 0x1, R69 ;  /* 0x000000016f041824 */ /* 0x000fe200078e0245 */
[----:B------:R-:W-:Y:S03]  /*7710*/  @P1 IADD3 R3, PT, PT, R110, R69, RZ ;  /* 0x000000456e031210 */ /* 0x000fe60007ffe0ff */
[----:B--2---:R-:W-:Y:S01]  /*7720*/  @P1 IMAD.IADD R0, R102, 0x1, R4 ;  /* 0x0000000166001824 */ /* 0x004fe200078e0204 */
[----:B------:R-:W-:Y:S06]  /*7730*/  @P0 BRA `(.L_x_137) ;  /* 0x00000000000c0947 */ /* 0x000fec0003800000 */
[----:B------:R-:W-:Y:S04]  /*7740*/  SHF.L.U32 R71, R71, 0x1f, RZ ;  /* 0x0000001f47477819 */ /* 0x000fe800000006ff */
[----:B------:R-:W2:Y:S02]  /*7750*/  SYNCS.PHASECHK.TRANS64.TRYWAIT P0, [R2+URZ+0x140], R71 ;  /* 0x00014047020075a7 */ /* 0x000ea400080011ff */
[----:B--2---:R-:W-:Y:S05]  /*7760*/  @!P0 BRA `(.L_x_138) ;  /* 0x0000001c00f48947 */ /* 0x004fea0003800000 */
.L_x_137:
[----:B------:R-:W-:Y:S05]  /*7770*/  BSYNC B0 ;  /* 0x0000000000007941 */ /* 0x000fea0003800000 */
.L_x_136:
[----:B------:R-:W-:Y:S11]  /*7780*/  ISETP.NE.AND P0, PT, R76, RZ, PT ;  /* 0x000000ff4c00720c */ /* 0x000ff60003f05270 */
[----:B------:R-:W-:Y:S02]  /*7790*/  @!UPT UIADD3 URZ, UPT, UPT, URZ, URZ, URZ ;  /* 0x000000fffffff290 */ /* 0x000fe4000fffe0ff */
[----:B------:R4:W1:Y:S04]  /*77a0*/  @P0 LDS.128 R56, [R69] ;  /* 0x0000000045380984 */ /* 0x0008680000000c00 */
[----:B------:R4:W1:Y:S04]  /*77b0*/  @P0 LDS.128 R72, [R3+0x20] ;  /* 0x0000200003480984 */ /* 0x0008680000000c00 */
[----:B------:R4:W1:Y:S04]  /*77c0*/  @P0 LDS.128 R64, [R4+0x10] ;  /* 0x0000100004400984 */ /* 0x0008680000000c00 */
[----:B------:R4:W1:Y:S02]  /*77d0*/  @P0 LDS.128 R80, [R0+0x10] ;  /* 0x0000100000500984 */ /* 0x0008640000000c00 */
.L_x_135:
[----:B------:R-:W-:Y:S05]  /*77e0*/  BSYNC B1 ;  /* 0x0000000000017941 */ /* 0x000fea0003800000 */
.L_x_134:
[----:B--2-4-:R-:W-:Y:S05]  /*77f0*/  VIADD R0, R48, 0x20 ;  /* 0x0000002030007836 */ /* 0x014fea0000000000 */
[----:B------:R-:W-:Y:S04]  /*7800*/  SHF.R.U32.HI R0, RZ, 0x15, R0 ;  /* 0x00000015ff007819 */ /* 0x000fe80000011600 */
[----:B------:R-:W-:Y:S11]  /*7810*/  LOP3.LUT P0, RZ, R0, 0x3, R96, 0x48, !PT ;  /* 0x0000000300ff7812 */ /* 0x000ff60007804860 */
[----:B------:R-:W-:Y:S02]  /*7820*/  @!UPT UIADD3 URZ, UPT, UPT, URZ, URZ, URZ ;  /* 0x000000fffffff290 */ /* 0x000fe4000fffe0ff */
[----:B------:R-:W-:Y:S05]  /*7830*/  @!P0 BRA `(.L_x_139) ;  /* 0x0000000000408947 */ /* 0x000fea0003800000 */
[----:B------:R-:W2:Y:S01]  /*7840*/  LDCU.64 UR8, c[0x4][0x70] ;  /* 0x01000e00ff0877ac */ /* 0x000ea20008000a00 */
[----:B------:R-:W-:Y:S01]  /*7850*/  MOV R3, 0x0 ;  /* 0x0000000000037802 */ /* 0x000fe20000000f00 */
[----:B------:R-:W-:Y:S02]  /*7860*/  HFMA2 R12, -RZ, RZ, 0, 5.9604644775390625e-08 ;  /* 0x00000001ff0c7431 */ /* 0x000fe400000001ff */
[----:B-1----:R-:W-:Y:S02]  /*7870*/  IMAD.MOV.U32 R8, RZ, RZ, 0x192 ;  /* 0x00000192ff087424 */ /* 0x002fe400078e00ff */
[----:B------:R-:W-:Y:S01]  /*7880*/  IMAD.MOV.U32 R13, RZ, RZ, RZ ;  /* 0x000000ffff0d7224 */ /* 0x000fe200078e00ff */
[----:B------:R-:W1:Y:S01]  /*7890*/  LDCU.64 UR6, c[0x4][0x78] ;  /* 0x01000f00ff0677ac */ /* 0x000e620008000a00 */
[----:B------:R-:W4:Y:S01]  /*78a0*/  LDC.64 R2, c[0x4][R3] ;  /* 0x0100000003027b82 */ /* 0x000f220000000a00 */
[----:B------:R-:W5:Y:S01]  /*78b0*/  LDCU.64 UR4, c[0x4][0x10] ;  /* 0x01000200ff0477ac */ /* 0x000f620008000a00 */
[----:B--2---:R-:W-:Y:S01]  /*78c0*/  MOV R5, UR9 ;  /* 0x0000000900057c02 */ /* 0x004fe20008000f00 */
[----:B------:R-:W-:Y:S01]  /*78d0*/  IMAD.U32 R4, RZ, RZ, UR8 ;  /* 0x00000008ff047e24 */ /* 0x000fe2000f8e00ff */
[----:B-1----:R-:W-:Y:S01]  /*78e0*/  MOV R7, UR7 ;  /* 0x0000000700077c02 */ /* 0x002fe20008000f00 */
[----:B------:R-:W-:Y:S01]  /*78f0*/  IMAD.U32 R6, RZ, RZ, UR6 ;  /* 0x00000006ff067e24 */ /* 0x000fe2000f8e00ff */
[----:B-----5:R-:W-:Y:S01]  /*7900*/  MOV R11, UR5 ;  /* 0x00000005000b7c02 */ /* 0x020fe20008000f00 */
[----:B------:R-:W-:Y:S02]  /*7910*/  IMAD.U32 R10, RZ, RZ, UR4 ;  /* 0x00000004ff0a7e24 */ /* 0x000fe4000f8e00ff */
[----:B------:R-:W-:Y:S07]  /*7920*/  LEPC R20, `(.L_x_139) ;  /* 0x000000001014794e */ /* 0x000fee0000000000 */
[----:B---34-:R-:W-:Y:S05]  /*7930*/  CALL.ABS.NOINC R2 ;  /* 0x0000000002007343 */ /* 0x018fea0003c00000 */
.L_x_139:
[----:B------:R-:W-:Y:S01]  /*7940*/  ISETP.NE.AND P0, PT, R104, RZ, PT ;  /* 0x000000ff6800720c */ /* 0x000fe20003f05270 */
[----:B------:R-:W-:Y:S05]  /*7950*/  WARPSYNC.ALL ;  /* 0x0000000000007948 */ /* 0x000fea0003800000 */
[----:B------:R-:W-:Y:S01]  /*7960*/  R2UR UR4, R48 ;  /* 0x00000000300472ca */ /* 0x000fe200000e0000 */
[----:B------:R-:W-:Y:S01]  /*7970*/  USHF.L.U32 UR8, UR43, 0xd, URZ ;  /* 0x0000000d2b087899 */ /* 0x000fe200080006ff */
[--C-:B-1----:R-:W-:Y:S01]  /*7980*/  HADD2.F32 R48, -RZ, R56.reuse.H0_H0 ;  /* 0x20000038ff307230 */ /* 0x102fe20000004100 */
[----:B------:R-:W-:Y:S01]  /*7990*/  IADD3 R106, PT, PT, R106, 0x1c0, RZ ;  /* 0x000001c06a6a7810 */ /* 0x000fe20007ffe0ff */
[----:B------:R-:W-:Y:S01]  /*79a0*/  HADD2.F32 R50, -RZ, R56.H1_H1 ;  /* 0x30000038ff327230 */ /* 0x000fe20000004100 */
[----:B------:R-:W-:Y:S01]  /*79b0*/  BSSY.RECONVERGENT B0, `(.L_x_140) ;  /* 0x000008b000007945 */ /* 0x000fe20003800200 */
[--C-:B------:R-:W-:Y:S01]  /*79c0*/  HADD2.F32 R51, -RZ, R57.reuse.H0_H0 ;  /* 0x20000039ff337230 */ /* 0x100fe20000004100 */
[----:B------:R-:W-:Y:S01]  /*79d0*/  IADD3 R0, PT, PT, R103, UR8, RZ ;  /* 0x0000000867007c10 */ /* 0x000fe2000fffe0ff */
[----:B------:R-:W-:Y:S01]  /*79e0*/  HADD2.F32 R52, -RZ, R57.H1_H1 ;  /* 0x30000039ff347230 */ /* 0x000fe20000004100 */
[----:B------:R-:W-:Y:S01]  /*79f0*/  LOP3.LUT R106, R106, 0xfefffff8, RZ, 0xc0, !PT ;  /* 0xfefffff86a6a7812 */ /* 0x000fe200078ec0ff */
[--C-:B------:R-:W-:Y:S01]  /*7a00*/  HADD2.F32 R53, -RZ, R58.reuse.H0_H0 ;  /* 0x2000003aff357230 */ /* 0x100fe20000004100 */
[-C--:B------:R-:W-:Y:S01]  /*7a10*/  IADD3 R111, PT, PT, R111, R0.reuse, RZ ;  /* 0x000000006f6f7210 */ /* 0x080fe20007ffe0ff */
[----:B------:R-:W-:Y:S01]  /*7a20*/  HADD2.F32 R54, -RZ, R58.H1_H1 ;  /* 0x3000003aff367230 */ /* 0x000fe20000004100 */
[----:B------:R-:W1:Y:S01]  /*7a30*/  LDTM.x32 R4, tmem[UR4+0x20] ;  /* 0x00002004000479ee */ /* 0x000e6200082c0000 */
[----:B------:R-:W-:Y:S01]  /*7a40*/  NOP ;  /* 0x0000000000007918 */ /* 0x000fe20000000000 */
[----:B-1----:R1:W-:Y:S01]  /*7a50*/  SYNCS.ARRIVE.TRANS64.RED.A1T0 RZ, [R106+URZ], RZ ;  /* 0x000000ff6aff79a7 */ /* 0x0023e200081004ff */
[----:B------:R-:W-:Y:S01]  /*7a60*/  IADD3 R110, PT, PT, R110, R0, RZ ;  /* 0x000000006e6e7210 */ /* 0x000fe20007ffe0ff */
[--C-:B------:R-:W-:Y:S02]  /*7a70*/  HADD2.F32 R55, -RZ, R59.reuse.H0_H0 ;  /* 0x2000003bff377230 */ /* 0x100fe40000004100 */
[----:B------:R-:W-:Y:S02]  /*7a80*/  HADD2.F32 R56, -RZ, R59.H1_H1 ;  /* 0x3000003bff387230 */ /* 0x000fe40000004100 */
[--C-:B------:R-:W-:Y:S02]  /*7a90*/  HADD2.F32 R57, -RZ, R64.reuse.H0_H0 ;  /* 0x20000040ff397230 */ /* 0x100fe40000004100 */
[----:B------:R-:W-:Y:S02]  /*7aa0*/  HADD2.F32 R58, -RZ, R64.H1_H1 ;  /* 0x30000040ff3a7230 */ /* 0x000fe40000004100 */
[--C-:B------:R-:W-:Y:S02]  /*7ab0*/  HADD2.F32 R59, -RZ, R65.reuse.H0_H0 ;  /* 0x20000041ff3b7230 */ /* 0x100fe40000004100 */
[----:B---3--:R-:W-:Y:S02]  /*7ac0*/  HADD2.F32 R60, -RZ, R65.H1_H1 ;  /* 0x30000041ff3c7230 */ /* 0x008fe40000004100 */
[--C-:B------:R-:W-:Y:S02]  /*7ad0*/  HADD2.F32 R61, -RZ, R66.reuse.H0_H0 ;  /* 0x20000042ff3d7230 */ /* 0x100fe40000004100 */
[----:B------:R-:W-:Y:S02]  /*7ae0*/  HADD2.F32 R62, -RZ, R66.H1_H1 ;  /* 0x30000042ff3e7230 */ /* 0x000fe40000004100 */
[--C-:B------:R-:W-:Y:S02]  /*7af0*/  HADD2.F32 R63, -RZ, R67.reuse.H0_H0 ;  /* 0x20000043ff3f7230 */ /* 0x100fe40000004100 */
[----:B------:R-:W-:Y:S02]  /*7b00*/  HADD2.F32 R64, -RZ, R67.H1_H1 ;  /* 0x30000043ff407230 */ /* 0x000fe40000004100 */
[C---:B------:R-:W-:Y:S01]  /*7b10*/  FMUL R4, R47.reuse, R4 ;  /* 0x000000042f047220 */ /* 0x040fe20000400000 */
[C---:B------:R-:W-:Y:S01]  /*7b20*/  FMUL R5, R47.reuse, R5 ;  /* 0x000000052f057220 */ /* 0x040fe20000400000 */
[C---:B------:R-:W-:Y:S01]  /*7b30*/  FMUL R6, R47.reuse, R6 ;  /* 0x000000062f067220 */ /* 0x040fe20000400000 */
[----:B------:R-:W-:Y:S01]  /*7b40*/  FMUL R7, R47, R7 ;  /* 0x000000072f077220 */ /* 0x000fe20000400000 */
[C---:B------:R-:W-:Y:S01]  /*7b50*/  FFMA R4, R49.reuse, R48, R4 ;  /* 0x0000003031047223 */ /* 0x040fe20000000004 */
[C---:B------:R-:W-:Y:S01]  /*7b60*/  FFMA R5, R49.reuse, R50, R5 ;  /* 0x0000003231057223 */ /* 0x040fe20000000005 */
[C---:B------:R-:W-:Y:S01]  /*7b70*/  FFMA R6, R49.reuse, R51, R6 ;  /* 0x0000003331067223 */ /* 0x040fe20000000006 */
[----:B------:R-:W-:Y:S01]  /*7b80*/  FFMA R7, R49, R52, R7 ;  /* 0x0000003431077223 */ /* 0x000fe20000000007 */
[C---:B------:R-:W-:Y:S01]  /*7b90*/  FMUL R8, R47.reuse, R8 ;  /* 0x000000082f087220 */ /* 0x040fe20000400000 */
[----:B------:R-:W-:Y:S01]  /*7ba0*/  FMUL R9, R47, R9 ;  /* 0x000000092f097220 */ /* 0x000fe20000400000 */
[----:B------:R-:W-:Y:S01]  /*7bb0*/  F2FP.F16.F32.PACK_AB R4, R5, R4 ;  /* 0x000000040504723e */ /* 0x000fe200000000ff */
[----:B------:R-:W-:Y:S01]  /*7bc0*/  FMUL R10, R47, R10 ;  /* 0x0000000a2f0a7220 */ /* 0x000fe20000400000 */
[----:B------:R-:W-:Y:S01]  /*7bd0*/  F2FP.F16.F32.PACK_AB R5, R7, R6 ;  /* 0x000000060705723e */ /* 0x000fe200000000ff */
[C---:B------:R-:W-:Y:S01]  /*7be0*/  FFMA R8, R49.reuse, R53, R8 ;  /* 0x0000003531087223 */ /* 0x040fe20000000008 */
[C---:B------:R-:W-:Y:S01]  /*7bf0*/  FFMA R9, R49.reuse, R54, R9 ;  /* 0x0000003631097223 */ /* 0x040fe20000000009 */
[----:B------:R-:W-:Y:S01]  /*7c00*/  FFMA R10, R49, R55, R10 ;  /* 0x00000037310a7223 */ /* 0x000fe2000000000a */
[C---:B------:R-:W-:Y:S01]  /*7c10*/  FMUL R11, R47.reuse, R11 ;  /* 0x0000000b2f0b7220 */ /* 0x040fe20000400000 */
[C---:B------:R-:W-:Y:S01]  /*7c20*/  FMUL R0, R47.reuse, R12 ;  /* 0x0000000c2f007220 */ /* 0x040fe20000400000 */
[----:B------:R-:W-:Y:S01]  /*7c30*/  FMUL R2, R47, R13 ;  /* 0x0000000d2f027220 */ /* 0x000fe20000400000 */
[----:B------:R-:W-:Y:S01]  /*7c40*/  F2FP.F16.F32.PACK_AB R6, R9, R8 ;  /* 0x000000080906723e */ /* 0x000fe200000000ff */
[C---:B------:R-:W-:Y:S01]  /*7c50*/  FFMA R11, R49.reuse, R56, R11 ;  /* 0x00000038310b7223 */ /* 0x040fe2000000000b */
[C---:B------:R-:W-:Y:S01]  /*7c60*/  FFMA R0, R49.reuse, R57, R0 ;  /* 0x0000003931007223 */ /* 0x040fe20000000000 */
[----:B------:R-:W-:Y:S01]  /*7c70*/  FFMA R2, R49, R58, R2 ;  /* 0x0000003a31027223 */ /* 0x000fe20000000002 */
[C---:B------:R-:W-:Y:S01]  /*7c80*/  FMUL R3, R47.reuse, R14 ;  /* 0x0000000e2f037220 */ /* 0x040fe20000400000 */
[C---:B------:R-:W-:Y:S01]  /*7c90*/  FMUL R15, R47.reuse, R15 ;  /* 0x0000000f2f0f7220 */ /* 0x040fe20000400000 */
[C---:B------:R-:W-:Y:S01]  /*7ca0*/  FMUL R12, R47.reuse, R16 ;  /* 0x000000102f0c7220 */ /* 0x040fe20000400000 */
[----:B------:R-:W-:Y:S01]  /*7cb0*/  FMUL R13, R47, R17 ;  /* 0x000000112f0d7220 */ /* 0x000fe20000400000 */
[----:B------:R-:W-:Y:S01]  /*7cc0*/  FFMA R3, R49, R59, R3 ;  /* 0x0000003b31037223 */ /* 0x000fe20000000003 */
[----:B------:R-:W-:Y:S01]  /*7cd0*/  FMUL R14, R47, R18 ;  /* 0x000000122f0e7220 */ /* 0x000fe20000400000 */
[----:B------:R-:W-:Y:S01]  /*7ce0*/  FFMA R15, R49, R60, R15 ;  /* 0x0000003c310f7223 */ /* 0x000fe2000000000f */
[--C-:B------:R-:W-:Y:S02]  /*7cf0*/  HADD2.F32 R65, -RZ, R72.reuse.H0_H0 ;  /* 0x20000048ff417230 */ /* 0x100fe40000004100 */
[----:B------:R-:W-:Y:S01]  /*7d00*/  FMUL R19, R47, R19 ;  /* 0x000000132f137220 */ /* 0x000fe20000400000 */
[----:B------:R-:W-:Y:S01]  /*7d10*/  F2FP.F16.F32.PACK_AB R7, R11, R10 ;  /* 0x0000000a0b07723e */ /* 0x000fe200000000ff */
[----:B------:R-:W-:Y:S01]  /*7d20*/  FFMA R12, R49, R61, R12 ;  /* 0x0000003d310c7223 */ /* 0x000fe2000000000c */
[----:B------:R-:W-:Y:S02]  /*7d30*/  HADD2.F32 R66, -RZ, R72.H1_H1 ;  /* 0x30000048ff427230 */ /* 0x000fe40000004100 */
[----:B------:R-:W-:Y:S01]  /*7d40*/  FMUL R16, R47, R20 ;  /* 0x000000142f107220 */ /* 0x000fe20000400000 */
[----:B------:R-:W-:Y:S01]  /*7d50*/  FFMA R13, R49, R62, R13 ;  /* 0x0000003e310d7223 */ /* 0x000fe2000000000d */
[----:B------:R1:W-:Y:S01]  /*7d60*/  STS.128 [R103+UR8], R4 ;  /* 0x0000000467007988 */ /* 0x0003e20008000c08 */
[--C-:B------:R-:W-:Y:S02]  /*7d70*/  HADD2.F32 R67, -RZ, R73.reuse.H0_H0 ;  /* 0x20000049ff437230 */ /* 0x100fe40000004100 */
[----:B------:R-:W-:Y:S01]  /*7d80*/  FMUL R17, R47, R21 ;  /* 0x000000152f117220 */ /* 0x000fe20000400000 */
[----:B------:R-:W-:Y:S01]  /*7d90*/  FFMA R14, R49, R63, R14 ;  /* 0x0000003f310e7223 */ /* 0x000fe2000000000e */
[----:B------:R-:W-:Y:S02]  /*7da0*/  HADD2.F32 R68, -RZ, R73.H1_H1 ;  /* 0x30000049ff447230 */ /* 0x000fe40000004100 */
[----:B------:R-:W-:Y:S01]  /*7db0*/  FMUL R18, R47, R22 ;  /* 0x000000162f127220 */ /* 0x000fe20000400000 */
[----:B------:R-:W-:Y:S01]  /*7dc0*/  FFMA R19, R49, R64, R19 ;  /* 0x0000004031137223 */ /* 0x000fe20000000013 */
        /* <DEDUP_REMOVED lines=14> */
[----:B------:R-:W-:Y:S01]  /*7eb0*/  F2FP.F16.F32.PACK_AB R8, R2, R0 ;  /* 0x000000000208723e */ /* 0x000fe200000000ff */
[----:B------:R-:W-:Y:S01]  /*7ec0*/  FFMA R20, R49, R69, R20 ;  /* 0x0000004531147223 */ /* 0x000fe20000000014 */
[----:B------:R-:W-:Y:S01]  /*7ed0*/  F2FP.F16.F32.PACK_AB R9, R15, R3 ;  /* 0x000000030f09723e */ /* 0x000fe200000000ff */
[----:B------:R-:W-:Y:S01]  /*7ee0*/  HADD2.F32 R74, -RZ, R80.H1_H1 ;  /* 0x30000050ff4a7230 */ /* 0x000fe20000004100 */
[----:B------:R-:W-:Y:S01]  /*7ef0*/  F2FP.F16.F32.PACK_AB R10, R13, R12 ;  /* 0x0000000c0d0a723e */ /* 0x000fe200000000ff */
[----:B------:R-:W-:Y:S01]  /*7f00*/  FMUL R24, R47, R28 ;  /* 0x0000001c2f187220 */ /* 0x000fe20000400000 */
[----:B------:R-:W-:Y:S01]  /*7f10*/  F2FP.F16.F32.PACK_AB R11, R19, R14 ;  /* 0x0000000e130b723e */ /* 0x000fe200000000ff */
[----:B------:R-:W-:Y:S01]  /*7f20*/  FFMA R21, R49, R70, R21 ;  /* 0x0000004631157223 */ /* 0x000fe20000000015 */
[--C-:B------:R-:W-:Y:S02]  /*7f30*/  HADD2.F32 R75, -RZ, R81.reuse.H0_H0 ;  /* 0x20000051ff4b7230 */ /* 0x100fe40000004100 */
[----:B------:R-:W-:Y:S01]  /*7f40*/  FMUL R25, R47, R29 ;  /* 0x0000001d2f197220 */ /* 0x000fe20000400000 */
[----:B------:R-:W-:Y:S01]  /*7f50*/  FFMA R22, R49, R71, R22 ;  /* 0x0000004731167223 */ /* 0x000fe20000000016 */
[----:B------:R1:W-:Y:S01]  /*7f60*/  STS.128 [R111+0x10], R8 ;  /* 0x000010086f007388 */ /* 0x0003e20000000c00 */
        /* <DEDUP_REMOVED lines=28> */
[----:B------:R-:W-:Y:S02]  /*8130*/  F2FP.F16.F32.PACK_AB R27, R35, R30 ;  /* 0x0000001e231b723e */ /* 0x000fe400000000ff */
[----:B------:R-:W-:Y:S05]  /*8140*/  IADD3 R0, PT, PT, R102, R111, RZ ;  /* 0x0000006f66007210 */ /* 0x000fea0007ffe0ff */
        /* <DEDUP_REMOVED lines=9> */
[----:B------:R-:W-:Y:S02]  /*81e0*/  UIADD3 UR10, UP0, UPT, UR54, 0x680, URZ ;  /* 0x00000680360a7890 */ /* 0x000fe4000ff1e0ff */
[----:B------:R-:W-:Y:S02]  /*81f0*/  UIADD3 UR5, UPT, UPT, UR41, 0x20, URZ ;  /* 0x0000002029057890 */ /* 0x000fe4000fffe0ff */
[----:B------:R-:W-:Y:S02]  /*8200*/  UIADD3 UR4, UPT, UPT, UR48, 0x400, UR8 ;  /* 0x0000040030047890 */ /* 0x000fe4000fffe008 */
[----:B------:R-:W-:Y:S01]  /*8210*/  UIADD3.X UR11, UPT, UPT, URZ, UR55, URZ, UP0, !UPT ;  /* 0x00000037ff0b7290 */ /* 0x000fe200087fe4ff */
[----:B------:R-:W-:Y:S01]  /*8220*/  UMOV UR6, UR42 ;  /* 0x0000002a00067c82 */ /* 0x000fe20008000000 */
[----:B------:R-:W-:Y:S07]  /*8230*/  UMOV UR7, UR36 ;  /* 0x0000002400077c82 */ /* 0x000fee0008000000 */
[----:B------:R2:W-:Y:S02]  /*8240*/  UTMASTG.3D [UR4], [UR10] ;  /* 0x000000040a0073b5 */ /* 0x0005e40008010000 */
[----:B--2---:R0:W-:Y:S02]  /*8250*/  UTMACMDFLUSH ;  /* 0x00000000000079b7 */ /* 0x0041e40000000000 */
.L_x_141:
[----:B------:R-:W-:Y:S05]  /*8260*/  BSYNC.RECONVERGENT B0 ;  /* 0x0000000000007941 */ /* 0x000fea0003800200 */
.L_x_140:
[----:B------:R-:W-:Y:S01]  /*8270*/  UIADD3 UR43, UPT, UPT, UR43, 0x1, URZ ;  /* 0x000000012b2b7890 */ /* 0x000fe2000fffe0ff */
[----:B------:R-:W-:Y:S03]  /*8280*/  BSSY.RECONVERGENT B0, `(.L_x_142) ;  /* 0x0000008000007945 */ /* 0x000fe60003800200 */
[----:B------:R-:W-:Y:S04]  /*8290*/  UISETP.NE.AND UP0, UPT, UR43, 0x3, UPT ;  /* 0x000000032b00788c */ /* 0x000fe8000bf05270 */
[----:B------:R-:W-:Y:S02]  /*82a0*/  UISETP.EQ.XOR UP1, UPT, UR40, 0x3, !UP0 ;  /* 0x000000032800788c */ /* 0x000fe4000c722a70 */
[----:B------:R-:W-:Y:S02]  /*82b0*/  USEL UR56, UR43, URZ, UP0 ;  /* 0x000000ff2b387287 */ /* 0x000fe40008000000 */
[----:B------:R-:W-:Y:S04]  /*82c0*/  USEL UR4, URZ, 0x1, !UP1 ;  /* 0x00000001ff047887 */ /* 0x000fe8000c800000 */
[----:B------:R-:W-:Y:S01]  /*82d0*/  ULOP3.LUT UR51, UR51, UR4, URZ, 0x3c, !UPT ;  /* 0x0000000433337292 */ /* 0x000fe2000f8e3cff */
[----:B------:R-:W-:Y:S11]  /*82e0*/  @P0 BRA `(.L_x_143) ;  /* 0x0000000000040947 */ /* 0x000ff60003800000 */
[----:B------:R-:W-:Y:S04]  /*82f0*/  DEPBAR.LE SB0, 0x1 ;  /* 0x000080400000791a */ /* 0x000fe80000000000 */
.L_x_143:
[----:B------:R-:W-:Y:S05]  /*8300*/  BSYNC.RECONVERGENT B0 ;  /* 0x0000000000007941 */ /* 0x000fea0003800200 */
.L_x_142:
[----:B------:R-:W-:Y:S01]  /*8310*/  BAR.SYNC.DEFER_BLOCKING 0x1, 0x80 ;  /* 0x0042000000007b1d */ /* 0x000fe20000010000 */
[----:B------:R-:W-:Y:S01]  /*8320*/  UISETP.NE.AND UP0, UPT, UR50, -0x2, UPT ;  /* 0xfffffffe3200788c */ /* 0x000fe2000bf05270 */
[----:B------:R-:W-:Y:S08]  /*8330*/  IADD3 R45, PT, PT, R45, 0x1, RZ ;  /* 0x000000012d2d7810 */ /* 0x000ff00007ffe0ff */
[----:B------:R-:W-:Y:S05]  /*8340*/  BRA.U !UP0, `(.L_x_144) ;  /* 0x0000000108287547 */ /* 0x000fea000b800000 */
[----:B------:R-:W-:Y:S01]  /*8350*/  ISETP.NE.AND P0, PT, R109, RZ, PT ;  /* 0x000000ff6d00720c */ /* 0x000fe20003f05270 */
[----:B------:R-:W-:Y:S01]  /*8360*/  IMAD.U32 R2, RZ, RZ, UR49 ;  /* 0x00000031ff027e24 */ /* 0x000fe2000f8e00ff */
[----:B------:R-:W-:Y:S01]  /*8370*/  UIADD3 UR49, UPT, UPT, UR49, 0x1, URZ ;  /* 0x0000000131317890 */ /* 0x000fe2000fffe0ff */
[----:B-1----:R-:W-:Y:S03]  /*8380*/  IMAD.U32 R0, RZ, RZ, UR37 ;  /* 0x00000025ff007e24 */ /* 0x002fe6000f8e00ff */
[----:B------:R-:W-:Y:S04]  /*8390*/  UISETP.NE.AND UP0, UPT, UR49, 0x3, UPT ;  /* 0x000000033100788c */ /* 0x000fe8000bf05270 */
[----:B------:R-:W-:Y:S03]  /*83a0*/  USEL UR49, UR49, URZ, UP0 ;  /* 0x000000ff31317287 */ /* 0x000fe60008000000 */
[----:B------:R-:W-:Y:S05]  /*83b0*/  @P0 LEA R2, R2, UR48, 0x3 ;  /* 0x0000003002020c11 */ /* 0x000fea000f8e18ff */
[----:B------:R-:W-:Y:S05]  /*83c0*/  @P0 VIADD R2, R2, 0x158 ;  /* 0x0000015802020836 */ /* 0x000fea0000000000 */
[----:B------:R-:W-:Y:S04]  /*83d0*/  @P0 PRMT R0, R0, 0x654, R2 ;  /* 0x0000065400000816 */ /* 0x000fe80000000002 */
[----:B------:R2:W-:Y:S03]  /*83e0*/  @P0 SYNCS.ARRIVE.TRANS64.RED.A1T0 RZ, [R0+URZ], RZ ;  /* 0x000000ff00ff09a7 */ /* 0x0005e600081004ff */
.L_x_144:
[----:B------:R-:W-:Y:S01]  /*83f0*/  ISETP.NE.AND P2, PT, R105, RZ, PT ;  /* 0x000000ff6900720c */ /* 0x000fe20003f45270 */
[----:B------:R-:W-:Y:S01]  /*8400*/  UIADD3 UR50, UPT, UPT, UR50, 0x2, URZ ;  /* 0x0000000232327890 */ /* 0x000fe2000fffe0ff */
[----:B------:R-:W-:Y:S01]  /*8410*/  ISETP.NE.AND P0, PT, R108, 0x2, PT ;  /* 0x000000026c00780c */ /* 0x000fe20003f05270 */
[----:B------:R-:W-:Y:S01]  /*8420*/  IMAD.IADD R15, R43, 0x1, R90 ;  /* 0x000000012b0f7824 */ /* 0x000fe200078e025a */
[----:B------:R-:W-:Y:S01]  /*8430*/  ISETP.NE.AND P1, PT, R45, 0x4, PT ;  /* 0x000000042d00780c */ /* 0x000fe20003f25270 */
[----:B------:R-:W-:Y:S01]  /*8440*/  IMAD.IADD R14, R44, 0x1, R91 ;  /* 0x000000012c0e7824 */ /* 0x000fe200078e025b */
[----:B------:R-:W-:Y:S02]  /*8450*/  SEL R2, RZ, 0x1, P0 ;  /* 0x00000001ff027807 */ /* 0x000fe40000000000 */
[----:B-12---:R-:W-:Y:S02]  /*8460*/  SEL R0, RZ, 0x1, P1 ;  /* 0x00000001ff007807 */ /* 0x006fe40000800000 */
[----:B------:R-:W-:Y:S02]  /*8470*/  LOP3.LUT R100, R100, R2, RZ, 0x3c, !PT ;  /* 0x0000000264647212 */ /* 0x000fe400078e3cff */
[----:B------:R-:W-:Y:S02]  /*8480*/  LOP3.LUT R101, R101, R0, RZ, 0x3c, !PT ;  /* 0x0000000065657212 */ /* 0x000fe400078e3cff */
[----:B------:R-:W-:Y:S02]  /*8490*/  @P2 R2UR UR36, R99 ;  /* 0x00000000632422ca */ /* 0x000fe400000e0000 */
[----:B------:R-:W-:Y:S02]  /*84a0*/  SEL R108, R108, RZ, P0 ;  /* 0x000000ff6c6c7207 */ /* 0x000fe40000000000 */
[----:B------:R-:W-:Y:S01]  /*84b0*/  SEL R45, R45, RZ, P1 ;  /* 0x000000ff2d2d7207 */ /* 0x000fe20000800000 */
[----:B------:R-:W-:Y:S10]  /*84c0*/  @P2 BRA `(.L_x_145) ;  /* 0xffffffd800082947 */ /* 0x000ff4000383ffff */
[----:B------:R-:W-:-:S09]  /*84d0*/  UISETP.NE.AND UP0, UPT, UR53, URZ, UPT ;  /* 0x000000ff3500728c */ /* 0x000fd2000bf05270 */
[----:B------:R-:W-:Y:S05]  /*84e0*/  BRA.U !UP0, `(.L_x_146) ;  /* 0x0000000108487547 */ /* 0x000fea000b800000 */
[----:B------:R-:W1:Y:S02]  /*84f0*/  LDCU.64 UR4, c[0x0][0x890] ;  /* 0x00011200ff0477ac */ /* 0x000e640008000a00 */
[----:B-1----:R-:W-:-:S04]  /*8500*/  UISETP.NE.U32.AND UP0, UPT, UR4, URZ, UPT ;  /* 0x000000ff0400728c */ /* 0x002fc8000bf05070 */
[----:B------:R-:W-:-:S09]  /*8510*/  UISETP.NE.AND.EX UP0, UPT, UR5, URZ, UPT, UP0 ;  /* 0x000000ff0500728c */ /* 0x000fd2000bf05300 */
[----:B------:R-:W-:Y:S05]  /*8520*/  BRA.U UP0, `(.L_x_147) ;  /* 0x00000001000c7547 */ /* 0x000fea000b800000 */
[----:B------:R-:W-:-:S13]  /*8530*/  FSETP.NEU.AND P0, PT, R49, RZ, PT ;  /* 0x000000ff3100720b */ /* 0x000fda0003f0d000 */
[----:B------:R-:W-:Y:S05]  /*8540*/  @!P0 EXIT ;  /* 0x000000000000894d */ /* 0x000fea0003800000 */
[----:B------:R-:W-:Y:S05]  /*8550*/  BRA `(.L_x_146) ;  /* 0x00000000002c7947 */ /* 0x000fea0003800000 */
.L_x_147:
[----:B------:R-:W-:Y:S01]  /*8560*/  ISETP.NE.AND P0, PT, R107, RZ, PT ;  /* 0x000000ff6b00720c */ /* 0x000fe20003f05270 */
[----:B------:R-:W-:-:S12]  /*8570*/  BSSY.RECONVERGENT B0, `(.L_x_146) ;  /* 0x0000009000007945 */ /* 0x000fd80003800200 */
[----:B------:R-:W-:Y:S05]  /*8580*/  @P0 BRA `(.L_x_148) ;  /* 0x0000000000140947 */ /* 0x000fea0003800000 */
[----:B------:R-:W1:Y:S02]  /*8590*/  LDCU.64 UR4, c[0x0][0x888] ;  /* 0x00011100ff0477ac */ /* 0x000e640008000a00 */
[----:B-1----:R-:W-:-:S04]  /*85a0*/  ISETP.NE.U32.AND P0, PT, RZ, UR4, PT ;  /* 0x00000004ff007c0c */ /* 0x002fc8000bf05070 */
[----:B------:R-:W-:-:S13]  /*85b0*/  ISETP.NE.AND.EX P0, PT, RZ, UR5, PT, P0 ;  /* 0x00000005ff007c0c */ /* 0x000fda000bf05300 */
[----:B------:R-:W-:Y:S05]  /*85c0*/  @!P0 EXIT ;  /* 0x000000000000894d */ /* 0x000fea0003800000 */
[----:B------:R-:W-:Y:S05]  /*85d0*/  BRA `(.L_x_149) ;  /* 0x0000000000087947 */ /* 0x000fea0003800000 */
.L_x_148:
[----:B------:R-:W-:-:S13]  /*85e0*/  FSETP.NEU.AND P0, PT, R49, RZ, PT ;  /* 0x000000ff3100720b */ /* 0x000fda0003f0d000 */
[----:B------:R-:W-:Y:S05]  /*85f0*/  @!P0 EXIT ;  /* 0x000000000000894d */ /* 0x000fea0003800000 */
.L_x_149:
[----:B------:R-:W-:Y:S05]  /*8600*/  BSYNC.RECONVERGENT B0 ;  /* 0x0000000000007941 */ /* 0x000fea0003800200 */
.L_x_146:
[----:B------:R-:W-:Y:S01]  /*8610*/  ULEA UR4, UR49, UR48, 0x3 ;  /* 0x0000003031047291 */ /* 0x000fe2000f8e18ff */
[----:B------:R-:W-:-:S04]  /*8620*/  DEPBAR.LE SB0, 0x0 ;  /* 0x000080000000791a */ /* 0x000fc80000000000 */
[----:B------:R-:W-:-:S04]  /*8630*/  UIADD3 UR4, UPT, UPT, UR4, 0x158, URZ ;  /* 0x0000015804047890 */ /* 0x000fc8000fffe0ff */
[----:B------:R-:W-:-:S09]  /*8640*/  UPRMT UR4, UR37, 0x654, UR4 ;  /* 0x0000065425047896 */ /* 0x000fd20008000004 */
[----:B------:R-:W-:Y:S01]  /*8650*/  SYNCS.ARRIVE.TRANS64.RED.A1T0 RZ, [UR4], RZ ;  /* 0x000000ffffff79a7 */ /* 0x000fe20008100404 */
[----:B------:R-:W-:Y:S05]  /*8660*/  EXIT ;  /* 0x000000000000794d */ /* 0x000fea0003800000 */
.L_x_25:
[----:B--2---:R2:W4:Y:S02]  /*8670*/  SYNCS.PHASECHK.TRANS64.TRYWAIT P0, [R2+URZ+0x1f0], R3 ;  /* 0x0001f003020075a7 */ /* 0x00452400080011ff */
[----:B----4-:R-:W-:Y:S05]  /*8680*/  @!P0 NANOSLEEP.SYNCS 0x989680 ;  /* 0x009896800000895d */ /* 0x010fea0003900000 */
[----:B------:R-:W4:Y:S02]  /*8690*/  @!P0 SYNCS.PHASECHK.TRANS64 P0, [R2+URZ+0x1f0], R3 ;  /* 0x0001f003020085a7 */ /* 0x000f2400080010ff */
[----:B----4-:R-:W-:Y:S05]  /*86a0*/  @!P0 BRA `(.L_x_25) ;  /* 0xfffffffc00f08947 */ /* 0x010fea000383ffff */
[----:B------:R-:W-:Y:S05]  /*86b0*/  BRA `(.L_x_150) ;  /* 0xffffff9000d87947 */ /* 0x000fea000383ffff */
.L_x_28:
[----:B------:R-:W-:-:S07]  /*86c0*/  MOV R2, UR33 ;  /* 0x0000002100027c02 */ /* 0x000fce0008000f00 */
.L_x_151:
[----:B-1----:R1:W2:Y:S02]  /*86d0*/  SYNCS.PHASECHK.TRANS64.TRYWAIT P0, [R2+URZ+0xa0], R4 ;  /* 0x0000a004020075a7 */ /* 0x0022a400080011ff */
[----:B--2---:R-:W-:Y:S05]  /*86e0*/  @!P0 NANOSLEEP.SYNCS 0x989680 ;  /* 0x009896800000895d */ /* 0x004fea0003900000 */
[----:B------:R-:W2:Y:S02]  /*86f0*/  @!P0 SYNCS.PHASECHK.TRANS64 P0, [R2+URZ+0xa0], R4 ;  /* 0x0000a004020085a7 */ /* 0x000ea400080010ff */
[----:B--2---:R-:W-:Y:S05]  /*8700*/  @!P0 BRA `(.L_x_151) ;  /* 0xfffffffc00f08947 */ /* 0x004fea000383ffff */
[----:B------:R-:W-:Y:S05]  /*8710*/  BRA `(.L_x_27) ;  /* 0xffffff9400407947 */ /* 0x000fea000383ffff */
.L_x_35:
[----:B-1----:R-:W-:-:S07]  /*8720*/  MOV R2, UR17 ;  /* 0x0000001100027c02 */ /* 0x002fce0008000f00 */
.L_x_152:
[----:B-1----:R1:W2:Y:S02]  /*8730*/  SYNCS.PHASECHK.TRANS64.TRYWAIT P0, [R2+URZ+0xa0], R4 ;  /* 0x0000a004020075a7 */ /* 0x0022a400080011ff */
[----:B--2---:R-:W-:Y:S05]  /*8740*/  @!P0 NANOSLEEP.SYNCS 0x989680 ;  /* 0x009896800000895d */ /* 0x004fea0003900000 */
[----:B------:R-:W2:Y:S02]  /*8750*/  @!P0 SYNCS.PHASECHK.TRANS64 P0, [R2+URZ+0xa0], R4 ;  /* 0x0000a004020085a7 */ /* 0x000ea400080010ff */
[----:B--2---:R-:W-:Y:S05]  /*8760*/  @!P0 BRA `(.L_x_152) ;  /* 0xfffffffc00f08947 */ /* 0x004fea000383ffff */
[----:B------:R-:W-:Y:S05]  /*8770*/  BRA `(.L_x_34) ;  /* 0xffffff9400fc7947 */ /* 0x000fea000383ffff */
.L_x_40:
[----:B-1----:R1:W2:Y:S02]  /*8780*/  SYNCS.PHASECHK.TRANS64.TRYWAIT P0, [R2+URZ+0x180], R3 ;  /* 0x00018003020075a7 */ /* 0x0022a400080011ff */
[----:B--2---:R-:W-:Y:S05]  /*8790*/  @!P0 NANOSLEEP.SYNCS 0x989680 ;  /* 0x009896800000895d */ /* 0x004fea0003900000 */
[----:B------:R-:W2:Y:S02]  /*87a0*/  @!P0 SYNCS.PHASECHK.TRANS64 P0, [R2+URZ+0x180], R3 ;  /* 0x00018003020085a7 */ /* 0x000ea400080010ff */
[----:B--2---:R-:W-:Y:S05]  /*87b0*/  @!P0 BRA `(.L_x_40) ;  /* 0xfffffffc00f08947 */ /* 0x004fea000383ffff */
[----:B------:R-:W-:Y:S05]  /*87c0*/  BRA `(.L_x_153) ;  /* 0xffffff9800a07947 */ /* 0x000fea000383ffff */
.L_x_44:
[----:B---3--:R-:W-:-:S07]  /*87d0*/  MOV R0, UR5 ;  /* 0x0000000500007c02 */ /* 0x008fce0008000f00 */
.L_x_154:
[----:B-1----:R1:W2:Y:S02]  /*87e0*/  SYNCS.PHASECHK.TRANS64.TRYWAIT P0, [R0+URZ], R2 ;  /* 0x00000002000075a7 */ /* 0x0022a400080011ff */
[----:B--2---:R-:W-:Y:S05]  /*87f0*/  @!P0 NANOSLEEP.SYNCS 0x989680 ;  /* 0x009896800000895d */ /* 0x004fea0003900000 */
[----:B------:R-:W2:Y:S02]  /*8800*/  @!P0 SYNCS.PHASECHK.TRANS64 P0, [R0+URZ], R2 ;  /* 0x00000002000085a7 */ /* 0x000ea400080010ff */
[----:B--2---:R-:W-:Y:S05]  /*8810*/  @!P0 BRA `(.L_x_154) ;  /* 0xfffffffc00f08947 */ /* 0x004fea000383ffff */
[----:B------:R-:W-:Y:S05]  /*8820*/  BRA `(.L_x_155) ;  /* 0xffffffa000107947 */ /* 0x000fea000383ffff */
.L_x_45:
[----:B---3--:R-:W-:-:S07]  /*8830*/  MOV R0, UR5 ;  /* 0x0000000500007c02 */ /* 0x008fce0008000f00 */
.L_x_156:
[----:B-1----:R1:W2:Y:S02]  /*8840*/  SYNCS.PHASECHK.TRANS64.TRYWAIT P0, [R0+URZ], R3 ;  /* 0x00000003000075a7 */ /* 0x0022a400080011ff */
[----:B--2---:R-:W-:Y:S05]  /*8850*/  @!P0 NANOSLEEP.SYNCS 0x989680 ;  /* 0x009896800000895d */ /* 0x004fea0003900000 */
[----:B------:R-:W2:Y:S02]  /*8860*/  @!P0 SYNCS.PHASECHK.TRANS64 P0, [R0+URZ], R3 ;  /* 0x00000003000085a7 */ /* 0x000ea400080010ff */
[----:B--2---:R-:W-:Y:S05]  /*8870*/  @!P0 BRA `(.L_x_156) ;  /* 0xfffffffc00f08947 */ /* 0x004fea000383ffff */
[----:B------:R-:W-:Y:S05]  /*8880*/  BRA `(.L_x_157) ;  /* 0xffffffa0001c7947 */ /* 0x000fea000383ffff */
.L_x_46:
[----:B---3--:R-:W-:-:S07]  /*8890*/  MOV R0, UR5 ;  /* 0x0000000500007c02 */ /* 0x008fce0008000f00 */
.L_x_158:
[----:B-1----:R1:W2:Y:S02]  /*88a0*/  SYNCS.PHASECHK.TRANS64.TRYWAIT P0, [R0+URZ], R3 ;  /* 0x00000003000075a7 */ /* 0x0022a400080011ff */
[----:B--2---:R-:W-:Y:S05]  /*88b0*/  @!P0 NANOSLEEP.SYNCS 0x989680 ;  /* 0x009896800000895d */ /* 0x004fea0003900000 */
[----:B------:R-:W2:Y:S02]  /*88c0*/  @!P0 SYNCS.PHASECHK.TRANS64 P0, [R0+URZ], R3 ;  /* 0x00000003000085a7 */ /* 0x000ea400080010ff */
[----:B--2---:R-:W-:Y:S05]  /*88d0*/  @!P0 BRA `(.L_x_158) ;  /* 0xfffffffc00f08947 */ /* 0x004fea000383ffff */
[----:B------:R-:W-:Y:S05]  /*88e0*/  BRA `(.L_x_159) ;  /* 0xffffffa000287947 */ /* 0x000fea000383ffff */
.L_x_47:
[----:B---3--:R-:W-:-:S07]  /*88f0*/  MOV R0, UR5 ;  /* 0x0000000500007c02 */ /* 0x008fce0008000f00 */
.L_x_160:
[----:B-1----:R1:W2:Y:S02]  /*8900*/  SYNCS.PHASECHK.TRANS64.TRYWAIT P0, [R0+URZ], R3 ;  /* 0x00000003000075a7 */ /* 0x0022a400080011ff */
[----:B--2---:R-:W-:Y:S05]  /*8910*/  @!P0 NANOSLEEP.SYNCS 0x989680 ;  /* 0x009896800000895d */ /* 0x004fea0003900000 */
[----:B------:R-:W2:Y:S02]  /*8920*/  @!P0 SYNCS.PHASECHK.TRANS64 P0, [R0+URZ], R3 ;  /* 0x00000003000085a7 */ /* 0x000ea400080010ff */
[----:B--2---:R-:W-:Y:S05]  /*8930*/  @!P0 BRA `(.L_x_160) ;  /* 0xfffffffc00f08947 */ /* 0x004fea000383ffff */
[----:B------:R-:W-:Y:S05]  /*8940*/  BRA `(.L_x_161) ;  /* 0xffffffa000347947 */ /* 0x000fea000383ffff */
.L_x_48:
[----:B---3--:R-:W-:-:S07]  /*8950*/  MOV R0, UR5 ;  /* 0x0000000500007c02 */ /* 0x008fce0008000f00 */
.L_x_162:
[----:B-1----:R1:W2:Y:S02]  /*8960*/  SYNCS.PHASECHK.TRANS64.TRYWAIT P0, [R0+URZ], R3 ;  /* 0x00000003000075a7 */ /* 0x0022a400080011ff */
[----:B--2---:R-:W-:Y:S05]  /*8970*/  @!P0 NANOSLEEP.SYNCS 0x989680 ;  /* 0x009896800000895d */ /* 0x004fea0003900000 */
[----:B------:R-:W2:Y:S02]  /*8980*/  @!P0 SYNCS.PHASECHK.TRANS64 P0, [R0+URZ], R3 ;  /* 0x00000003000085a7 */ /* 0x000ea400080010ff */
[----:B--2---:R-:W-:Y:S05]  /*8990*/  @!P0 BRA `(.L_x_162) ;  /* 0xfffffffc00f08947 */ /* 0x004fea000383ffff */
[----:B------:R-:W-:Y:S05]  /*89a0*/  BRA `(.L_x_163) ;  /* 0xffffffa000407947 */ /* 0x000fea000383ffff */
.L_x_49:
[----:B---3--:R-:W-:-:S07]  /*89b0*/  MOV R0, UR5 ;  /* 0x0000000500007c02 */ /* 0x008fce0008000f00 */
.L_x_164:
[----:B-1----:R1:W2:Y:S02]  /*89c0*/  SYNCS.PHASECHK.TRANS64.TRYWAIT P0, [R0+URZ], R3 ;  /* 0x00000003000075a7 */ /* 0x0022a400080011ff */
[----:B--2---:R-:W-:Y:S05]  /*89d0*/  @!P0 NANOSLEEP.SYNCS 0x989680 ;  /* 0x009896800000895d */ /* 0x004fea0003900000 */
[----:B------:R-:W2:Y:S02]  /*89e0*/  @!P0 SYNCS.PHASECHK.TRANS64 P0, [R0+URZ], R3 ;  /* 0x00000003000085a7 */ /* 0x000ea400080010ff */
[----:B--2---:R-:W-:Y:S05]  /*89f0*/  @!P0 BRA `(.L_x_164) ;  /* 0xfffffffc00f08947 */ /* 0x004fea000383ffff */
[----:B------:R-:W-:Y:S05]  /*8a00*/  BRA `(.L_x_165) ;  /* 0xffffffa0004c7947 */ /* 0x000fea000383ffff */
.L_x_50:
[----:B---3--:R-:W-:-:S07]  /*8a10*/  MOV R0, UR5 ;  /* 0x0000000500007c02 */ /* 0x008fce0008000f00 */
.L_x_166:
[----:B-1----:R1:W2:Y:S02]  /*8a20*/  SYNCS.PHASECHK.TRANS64.TRYWAIT P0, [R0+URZ], R3 ;  /* 0x00000003000075a7 */ /* 0x0022a400080011ff */
[----:B--2---:R-:W-:Y:S05]  /*8a30*/  @!P0 NANOSLEEP.SYNCS 0x989680 ;  /* 0x009896800000895d */ /* 0x004fea0003900000 */
[----:B------:R-:W2:Y:S02]  /*8a40*/  @!P0 SYNCS.PHASECHK.TRANS64 P0, [R0+URZ], R3 ;  /* 0x00000003000085a7 */ /* 0x000ea400080010ff */
[----:B--2---:R-:W-:Y:S05]  /*8a50*/  @!P0 BRA `(.L_x_166) ;  /* 0xfffffffc00f08947 */ /* 0x004fea000383ffff */
[----:B------:R-:W-:Y:S05]  /*8a60*/  BRA `(.L_x_167) ;  /* 0xffffffa000587947 */ /* 0x000fea000383ffff */
.L_x_51:
[----:B---3--:R-:W-:-:S07]  /*8a70*/  MOV R0, UR5 ;  /* 0x0000000500007c02 */ /* 0x008fce0008000f00 */
.L_x_168:
[----:B-1----:R1:W2:Y:S02]  /*8a80*/  SYNCS.PHASECHK.TRANS64.TRYWAIT P0, [R0+URZ], R3 ;  /* 0x00000003000075a7 */ /* 0x0022a400080011ff */
[----:B--2---:R-:W-:Y:S05]  /*8a90*/  @!P0 NANOSLEEP.SYNCS 0x989680 ;  /* 0x009896800000895d */ /* 0x004fea0003900000 */
[----:B------:R-:W2:Y:S02]  /*8aa0*/  @!P0 SYNCS.PHASECHK.TRANS64 P0, [R0+URZ], R3 ;  /* 0x00000003000085a7 */ /* 0x000ea400080010ff */
[----:B--2---:R-:W-:Y:S05]  /*8ab0*/  @!P0 BRA `(.L_x_168) ;  /* 0xfffffffc00f08947 */ /* 0x004fea000383ffff */
[----:B------:R-:W-:Y:S05]  /*8ac0*/  BRA `(.L_x_169) ;  /* 0xffffffa000647947 */ /* 0x000fea000383ffff */
.L_x_52:
[----:B---3--:R-:W-:-:S07]  /*8ad0*/  MOV R0, UR5 ;  /* 0x0000000500007c02 */ /* 0x008fce0008000f00 */
.L_x_170:
[----:B-1----:R1:W2:Y:S02]  /*8ae0*/  SYNCS.PHASECHK.TRANS64.TRYWAIT P0, [R0+URZ], R3 ;  /* 0x00000003000075a7 */ /* 0x0022a400080011ff */
[----:B--2---:R-:W-:Y:S05]  /*8af0*/  @!P0 NANOSLEEP.SYNCS 0x989680 ;  /* 0x009896800000895d */ /* 0x004fea0003900000 */
[----:B------:R-:W2:Y:S02]  /*8b00*/  @!P0 SYNCS.PHASECHK.TRANS64 P0, [R0+URZ], R3 ;  /* 0x00000003000085a7 */ /* 0x000ea400080010ff */
[----:B--2---:R-:W-:Y:S05]  /*8b10*/  @!P0 BRA `(.L_x_170) ;  /* 0xfffffffc00f08947 */ /* 0x004fea000383ffff */
[----:B------:R-:W-:Y:S05]  /*8b20*/  BRA `(.L_x_171) ;  /* 0xffffffa000707947 */ /* 0x000fea000383ffff */
.L_x_53:
[----:B---3--:R-:W-:-:S07]  /*8b30*/  MOV R0, UR5 ;  /* 0x0000000500007c02 */ /* 0x008fce0008000f00 */
.L_x_172:
[----:B-1----:R1:W2:Y:S02]  /*8b40*/  SYNCS.PHASECHK.TRANS64.TRYWAIT P0, [R0+URZ], R3 ;  /* 0x00000003000075a7 */ /* 0x0022a400080011ff */
[----:B--2---:R-:W-:Y:S05]  /*8b50*/  @!P0 NANOSLEEP.SYNCS 0x989680 ;  /* 0x009896800000895d */ /* 0x004fea0003900000 */
[----:B------:R-:W2:Y:S02]  /*8b60*/  @!P0 SYNCS.PHASECHK.TRANS64 P0, [R0+URZ], R3 ;  /* 0x00000003000085a7 */ /* 0x000ea400080010ff */
[----:B--2---:R-:W-:Y:S05]  /*8b70*/  @!P0 BRA `(.L_x_172) ;  /* 0xfffffffc00f08947 */ /* 0x004fea000383ffff */
[----:B------:R-:W-:Y:S05]  /*8b80*/  BRA `(.L_x_173) ;  /* 0xffffffa0007c7947 */ /* 0x000fea000383ffff */
.L_x_54:
[----:B---3--:R-:W-:-:S07]  /*8b90*/  MOV R0, UR5 ;  /* 0x0000000500007c02 */ /* 0x008fce0008000f00 */
.L_x_174:
[----:B-1----:R1:W2:Y:S02]  /*8ba0*/  SYNCS.PHASECHK.TRANS64.TRYWAIT P0, [R0+URZ], R3 ;  /* 0x00000003000075a7 */ /* 0x0022a400080011ff */
[----:B--2---:R-:W-:Y:S05]  /*8bb0*/  @!P0 NANOSLEEP.SYNCS 0x989680 ;  /* 0x009896800000895d */ /* 0x004fea0003900000 */
[----:B------:R-:W2:Y:S02]  /*8bc0*/  @!P0 SYNCS.PHASECHK.TRANS64 P0, [R0+URZ], R3 ;  /* 0x00000003000085a7 */ /* 0x000ea400080010ff */
[----:B--2---:R-:W-:Y:S05]  /*8bd0*/  @!P0 BRA `(.L_x_174) ;  /* 0xfffffffc00f08947 */ /* 0x004fea000383ffff */
[----:B------:R-:W-:Y:S05]  /*8be0*/  BRA `(.L_x_175) ;  /* 0xffffffa000887947 */ /* 0x000fea000383ffff */
.L_x_55:
[----:B---3--:R-:W-:-:S07]  /*8bf0*/  MOV R0, UR5 ;  /* 0x0000000500007c02 */ /* 0x008fce0008000f00 */
.L_x_176:
[----:B-1----:R1:W2:Y:S02]  /*8c00*/  SYNCS.PHASECHK.TRANS64.TRYWAIT P0, [R0+URZ], R3 ;  /* 0x00000003000075a7 */ /* 0x0022a400080011ff */
[----:B--2---:R-:W-:Y:S05]  /*8c10*/  @!P0 NANOSLEEP.SYNCS 0x989680 ;  /* 0x009896800000895d */ /* 0x004fea0003900000 */
[----:B------:R-:W2:Y:S02]  /*8c20*/  @!P0 SYNCS.PHASECHK.TRANS64 P0, [R0+URZ], R3 ;  /* 0x00000003000085a7 */ /* 0x000ea400080010ff */
[----:B--2---:R-:W-:Y:S05]  /*8c30*/  @!P0 BRA `(.L_x_176) ;  /* 0xfffffffc00f08947 */ /* 0x004fea000383ffff */
[----:B------:R-:W-:Y:S05]  /*8c40*/  BRA `(.L_x_177) ;  /* 0xffffffa000947947 */ /* 0x000fea000383ffff */
.L_x_56:
[----:B---3--:R-:W-:-:S07]  /*8c50*/  MOV R0, UR5 ;  /* 0x0000000500007c02 */ /* 0x008fce0008000f00 */
.L_x_178:
[----:B-1----:R1:W2:Y:S02]  /*8c60*/  SYNCS.PHASECHK.TRANS64.TRYWAIT P0, [R0+URZ], R3 ;  /* 0x00000003000075a7 */ /* 0x0022a400080011ff */
[----:B--2---:R-:W-:Y:S05]  /*8c70*/  @!P0 NANOSLEEP.SYNCS 0x989680 ;  /* 0x009896800000895d */ /* 0x004fea0003900000 */
[----:B------:R-:W2:Y:S02]  /*8c80*/  @!P0 SYNCS.PHASECHK.TRANS64 P0, [R0+URZ], R3 ;  /* 0x00000003000085a7 */ /* 0x000ea400080010ff */
[----:B--2---:R-:W-:Y:S05]  /*8c90*/  @!P0 BRA `(.L_x_178) ;  /* 0xfffffffc00f08947 */ /* 0x004fea000383ffff */
[----:B------:R-:W-:Y:S05]  /*8ca0*/  BRA `(.L_x_179) ;  /* 0xffffffa000a07947 */ /* 0x000fea000383ffff */
.L_x_57:
[----:B---3--:R-:W-:-:S07]  /*8cb0*/  MOV R0, UR5 ;  /* 0x0000000500007c02 */ /* 0x008fce0008000f00 */
.L_x_180:
[----:B-1----:R1:W2:Y:S02]  /*8cc0*/  SYNCS.PHASECHK.TRANS64.TRYWAIT P0, [R0+URZ], R3 ;  /* 0x00000003000075a7 */ /* 0x0022a400080011ff */
[----:B--2---:R-:W-:Y:S05]  /*8cd0*/  @!P0 NANOSLEEP.SYNCS 0x989680 ;  /* 0x009896800000895d */ /* 0x004fea0003900000 */
[----:B------:R-:W2:Y:S02]  /*8ce0*/  @!P0 SYNCS.PHASECHK.TRANS64 P0, [R0+URZ], R3 ;  /* 0x00000003000085a7 */ /* 0x000ea400080010ff */
[----:B--2---:R-:W-:Y:S05]  /*8cf0*/  @!P0 BRA `(.L_x_180) ;  /* 0xfffffffc00f08947 */ /* 0x004fea000383ffff */
[----:B------:R-:W-:Y:S05]  /*8d00*/  BRA `(.L_x_181) ;  /* 0xffffffa000ac7947 */ /* 0x000fea000383ffff */
.L_x_58:
[----:B---3--:R-:W-:-:S07]  /*8d10*/  MOV R0, UR5 ;  /* 0x0000000500007c02 */ /* 0x008fce0008000f00 */
.L_x_182:
[----:B-1----:R1:W2:Y:S02]  /*8d20*/  SYNCS.PHASECHK.TRANS64.TRYWAIT P0, [R0+URZ], R3 ;  /* 0x00000003000075a7 */ /* 0x0022a400080011ff */
[----:B--2---:R-:W-:Y:S05]  /*8d30*/  @!P0 NANOSLEEP.SYNCS 0x989680 ;  /* 0x009896800000895d */ /* 0x004fea0003900000 */
[----:B------:R-:W2:Y:S02]  /*8d40*/  @!P0 SYNCS.PHASECHK.TRANS64 P0, [R0+URZ], R3 ;  /* 0x00000003000085a7 */ /* 0x000ea400080010ff */
[----:B--2---:R-:W-:Y:S05]  /*8d50*/  @!P0 BRA `(.L_x_182) ;  /* 0xfffffffc00f08947 */ /* 0x004fea000383ffff */
[----:B------:R-:W-:Y:S05]  /*8d60*/  BRA `(.L_x_183) ;  /* 0xffffffa000b87947 */ /* 0x000fea000383ffff */
.L_x_59:
[----:B---3--:R-:W-:-:S07]  /*8d70*/  MOV R0, UR5 ;  /* 0x0000000500007c02 */ /* 0x008fce0008000f00 */
.L_x_184:
[----:B-1----:R1:W2:Y:S02]  /*8d80*/  SYNCS.PHASECHK.TRANS64.TRYWAIT P0, [R0+URZ], R3 ;  /* 0x00000003000075a7 */ /* 0x0022a400080011ff */
[----:B--2---:R-:W-:Y:S05]  /*8d90*/  @!P0 NANOSLEEP.SYNCS 0x989680 ;  /* 0x009896800000895d */ /* 0x004fea0003900000 */
[----:B------:R-:W2:Y:S02]  /*8da0*/  @!P0 SYNCS.PHASECHK.TRANS64 P0, [R0+URZ], R3 ;  /* 0x00000003000085a7 */ /* 0x000ea400080010ff */
[----:B--2---:R-:W-:Y:S05]  /*8db0*/  @!P0 BRA `(.L_x_184) ;  /* 0xfffffffc00f08947 */ /* 0x004fea000383ffff */
[----:B------:R-:W-:Y:S05]  /*8dc0*/  BRA `(.L_x_185) ;  /* 0xffffffa000c47947 */ /* 0x000fea000383ffff */
.L_x_60:
[----:B---3--:R-:W-:-:S07]  /*8dd0*/  MOV R0, UR5 ;  /* 0x0000000500007c02 */ /* 0x008fce0008000f00 */
.L_x_186:
[----:B-1----:R1:W2:Y:S02]  /*8de0*/  SYNCS.PHASECHK.TRANS64.TRYWAIT P0, [R0+URZ], R3 ;  /* 0x00000003000075a7 */ /* 0x0022a400080011ff */
[----:B--2---:R-:W-:Y:S05]  /*8df0*/  @!P0 NANOSLEEP.SYNCS 0x989680 ;  /* 0x009896800000895d */ /* 0x004fea0003900000 */
[----:B------:R-:W2:Y:S02]  /*8e00*/  @!P0 SYNCS.PHASECHK.TRANS64 P0, [R0+URZ], R3 ;  /* 0x00000003000085a7 */ /* 0x000ea400080010ff */
[----:B--2---:R-:W-:Y:S05]  /*8e10*/  @!P0 BRA `(.L_x_186) ;  /* 0xfffffffc00f08947 */ /* 0x004fea000383ffff */
[----:B------:R-:W-:Y:S05]  /*8e20*/  BRA `(.L_x_187) ;  /* 0xffffffa000d07947 */ /* 0x000fea000383ffff */
.L_x_61:
[----:B---3--:R-:W-:-:S07]  /*8e30*/  MOV R0, UR5 ;  /* 0x0000000500007c02 */ /* 0x008fce0008000f00 */
.L_x_188:
[----:B-1----:R1:W2:Y:S02]  /*8e40*/  SYNCS.PHASECHK.TRANS64.TRYWAIT P0, [R0+URZ], R3 ;  /* 0x00000003000075a7 */ /* 0x0022a400080011ff */
[----:B--2---:R-:W-:Y:S05]  /*8e50*/  @!P0 NANOSLEEP.SYNCS 0x989680 ;  /* 0x009896800000895d */ /* 0x004fea0003900000 */
[----:B------:R-:W2:Y:S02]  /*8e60*/  @!P0 SYNCS.PHASECHK.TRANS64 P0, [R0+URZ], R3 ;  /* 0x00000003000085a7 */ /* 0x000ea400080010ff */
[----:B--2---:R-:W-:Y:S05]  /*8e70*/  @!P0 BRA `(.L_x_188) ;  /* 0xfffffffc00f08947 */ /* 0x004fea000383ffff */
[----:B------:R-:W-:Y:S05]  /*8e80*/  BRA `(.L_x_189) ;  /* 0xffffffa000dc7947 */ /* 0x000fea000383ffff */
.L_x_62:
[----:B---3--:R-:W-:-:S07]  /*8e90*/  MOV R0, UR5 ;  /* 0x0000000500007c02 */ /* 0x008fce0008000f00 */
.L_x_190:
[----:B-1----:R1:W2:Y:S02]  /*8ea0*/  SYNCS.PHASECHK.TRANS64.TRYWAIT P0, [R0+URZ], R3 ;  /* 0x00000003000075a7 */ /* 0x0022a400080011ff */
[----:B--2---:R-:W-:Y:S05]  /*8eb0*/  @!P0 NANOSLEEP.SYNCS 0x989680 ;  /* 0x009896800000895d */ /* 0x004fea0003900000 */
[----:B------:R-:W2:Y:S02]  /*8ec0*/  @!P0 SYNCS.PHASECHK.TRANS64 P0, [R0+URZ], R3 ;  /* 0x00000003000085a7 */ /* 0x000ea400080010ff */
[----:B--2---:R-:W-:Y:S05]  /*8ed0*/  @!P0 BRA `(.L_x_190) ;  /* 0xfffffffc00f08947 */ /* 0x004fea000383ffff */
[----:B------:R-:W-:Y:S05]  /*8ee0*/  BRA `(.L_x_191) ;  /* 0xffffffa000e87947 */ /* 0x000fea000383ffff */
.L_x_65:
[----:B-1----:R1:W2:Y:S02]  /*8ef0*/  SYNCS.PHASECHK.TRANS64.TRYWAIT P0, [R0+URZ+0x1e0], R4 ;  /* 0x0001e004000075a7 */ /* 0x0022a400080011ff */
[----:B--2---:R-:W-:Y:S05]  /*8f00*/  @!P0 NANOSLEEP.SYNCS 0x989680 ;  /* 0x009896800000895d */ /* 0x004fea0003900000 */
[----:B------:R-:W2:Y:S02]  /*8f10*/  @!P0 SYNCS.PHASECHK.TRANS64 P0, [R0+URZ+0x1e0], R4 ;  /* 0x0001e004000085a7 */ /* 0x000ea400080010ff */
[----:B--2---:R-:W-:Y:S05]  /*8f20*/  @!P0 BRA `(.L_x_65) ;  /* 0xfffffffc00f08947 */ /* 0x004fea000383ffff */
[----:B------:R-:W-:Y:S05]  /*8f30*/  BRA `(.L_x_192) ;  /* 0xffffffa400487947 */ /* 0x000fea000383ffff */
.L_x_66:
[----:B------:R-:W-:-:S07]  /*8f40*/  MOV R0, UR5 ;  /* 0x0000000500007c02 */ /* 0x000fce0008000f00 */
.L_x_193:
[----:B-1----:R1:W2:Y:S02]  /*8f50*/  SYNCS.PHASECHK.TRANS64.TRYWAIT P0, [R0+URZ+0x190], R5 ;  /* 0x00019005000075a7 */ /* 0x0022a400080011ff */
[----:B--2---:R-:W-:Y:S05]  /*8f60*/  @!P0 NANOSLEEP.SYNCS 0x989680 ;  /* 0x009896800000895d */ /* 0x004fea0003900000 */
[----:B------:R-:W2:Y:S02]  /*8f70*/  @!P0 SYNCS.PHASECHK.TRANS64 P0, [R0+URZ+0x190], R5 ;  /* 0x00019005000085a7 */ /* 0x000ea400080010ff */
[----:B--2---:R-:W-:Y:S05]  /*8f80*/  @!P0 BRA `(.L_x_193) ;  /* 0xfffffffc00f08947 */ /* 0x004fea000383ffff */
[----:B------:R-:W-:Y:S05]  /*8f90*/  BRA `(.L_x_194) ;  /* 0xffffffa400587947 */ /* 0x000fea000383ffff */
.L_x_67:
[----:B-1----:R1:W2:Y:S02]  /*8fa0*/  SYNCS.PHASECHK.TRANS64.TRYWAIT P1, [R0+URZ+0x180], R4 ;  /* 0x00018004000075a7 */ /* 0x0022a400080211ff */
[----:B--2---:R-:W-:Y:S05]  /*8fb0*/  @!P1 NANOSLEEP.SYNCS 0x989680 ;  /* 0x009896800000995d */ /* 0x004fea0003900000 */
[----:B------:R-:W2:Y:S02]  /*8fc0*/  @!P1 SYNCS.PHASECHK.TRANS64 P1, [R0+URZ+0x180], R4 ;  /* 0x00018004000095a7 */ /* 0x000ea400080210ff */
[----:B--2---:R-:W-:Y:S05]  /*8fd0*/  @!P1 BRA `(.L_x_67) ;  /* 0xfffffffc00f09947 */ /* 0x004fea000383ffff */
[----:B------:R-:W-:Y:S05]  /*8fe0*/  BRA `(.L_x_195) ;  /* 0xffffffa400887947 */ /* 0x000fea000383ffff */
.L_x_70:
[----:B------:R-:W-:-:S07]  /*8ff0*/  MOV R0, UR5 ;  /* 0x0000000500007c02 */ /* 0x000fce0008000f00 */
.L_x_196:
[----:B-1----:R1:W2:Y:S02]  /*9000*/  SYNCS.PHASECHK.TRANS64.TRYWAIT P0, [R0+URZ+0x190], R2 ;  /* 0x00019002000075a7 */ /* 0x0022a400080011ff */
[----:B--2---:R-:W-:Y:S05]  /*9010*/  @!P0 NANOSLEEP.SYNCS 0x989680 ;  /* 0x009896800000895d */ /* 0x004fea0003900000 */
[----:B------:R-:W2:Y:S02]  /*9020*/  @!P0 SYNCS.PHASECHK.TRANS64 P0, [R0+URZ+0x190], R2 ;  /* 0x00019002000085a7 */ /* 0x000ea400080010ff */
[----:B--2---:R-:W-:Y:S05]  /*9030*/  @!P0 BRA `(.L_x_196) ;  /* 0xfffffffc00f08947 */ /* 0x004fea000383ffff */
[----:B------:R-:W-:Y:S05]  /*9040*/  BRA `(.L_x_69) ;  /* 0xffffffa400dc7947 */ /* 0x000fea000383ffff */
.L_x_79:
[----:B-1----:R-:W-:-:S04]  /*9050*/  MOV R4, UR6 ;  /* 0x0000000600047c02 */ /* 0x002fc80008000f00 */
[----:B------:R1:W2:Y:S03]  /*9060*/  SYNCS.PHASECHK.TRANS64.TRYWAIT P0, [R4+URZ+0x8], R5 ;  /* 0x00000805040075a7 */ /* 0x0002a600080011ff */
[----:B--2---:R-:W-:Y:S05]  /*9070*/  @!P0 NANOSLEEP.SYNCS 0x989680 ;  /* 0x009896800000895d */ /* 0x004fea0003900000 */
[----:B------:R-:W2:Y:S02]  /*9080*/  @!P0 SYNCS.PHASECHK.TRANS64 P0, [R4+URZ+0x8], R5 ;  /* 0x00000805040085a7 */ /* 0x000ea400080010ff */
[----:B--2---:R-:W-:Y:S05]  /*9090*/  @!P0 BRA `(.L_x_79) ;  /* 0xfffffffc00ec8947 */ /* 0x004fea000383ffff */
[----:B------:R-:W-:Y:S05]  /*90a0*/  BRA `(.L_x_78) ;  /* 0xffffffa800907947 */ /* 0x000fea000383ffff */
.L_x_81:
[----:B------:R-:W-:Y:S01]  /*90b0*/  BSSY B0, `(.L_x_197) ;  /* 0x0000006000007945 */ /* 0x000fe20003800000 */
[----:B------:R-:W-:-:S07]  /*90c0*/  MOV R15, 0xffffffff ;  /* 0xffffffff000f7802 */ /* 0x000fce0000000f00 */
[----:B-1---5:R-:W-:Y:S05]  /*90d0*/  WARPSYNC.COLLECTIVE R15, `(.L_x_198) ;  /* 0x000000000f0c7348 */ /* 0x022fea0003c00000 */
[----:B------:R-:W-:Y:S02]  /*90e0*/  ELECT P6, UR79, PT ;  /* 0x00000000004f782f */ /* 0x000fe400038c0000 */
[----:B------:R-:W-:Y:S01]  /*90f0*/  MOV R14, UR79 ;  /* 0x0000004f000e7c02 */ /* 0x000fe20008000f00 */
[----:B-1---5:R-:W-:Y:S10]  /*9100*/  ENDCOLLECTIVE ;  /* 0x000000000000791b */ /* 0x022ff40003800000 */
.L_x_198:
[----:B------:R-:W-:Y:S05]  /*9110*/  BSYNC B0 ;  /* 0x0000000000007941 */ /* 0x000fea0003800000 */
.L_x_197:
[----:B------:R-:W-:Y:S05]  /*9120*/  BRA `(.L_x_199) ;  /* 0xffffffa800c07947 */ /* 0x000fea000383ffff */
.L_x_83:
[----:B-1----:R-:W-:-:S04]  /*9130*/  MOV R2, UR6 ;  /* 0x0000000600027c02 */ /* 0x002fc80008000f00 */
[----:B------:R1:W2:Y:S03]  /*9140*/  SYNCS.PHASECHK.TRANS64.TRYWAIT P0, [R2+URZ+0x8], R3 ;  /* 0x00000803020075a7 */ /* 0x0002a600080011ff */
[----:B--2---:R-:W-:Y:S05]  /*9150*/  @!P0 NANOSLEEP.SYNCS 0x989680 ;  /* 0x009896800000895d */ /* 0x004fea0003900000 */
[----:B------:R-:W2:Y:S02]  /*9160*/  @!P0 SYNCS.PHASECHK.TRANS64 P0, [R2+URZ+0x8], R3 ;  /* 0x00000803020085a7 */ /* 0x000ea400080010ff */
[----:B--2---:R-:W-:Y:S05]  /*9170*/  @!P0 BRA `(.L_x_83) ;  /* 0xfffffffc00ec8947 */ /* 0x004fea000383ffff */
[----:B------:R-:W-:Y:S05]  /*9180*/  BRA `(.L_x_82) ;  /* 0xffffffa800c47947 */ /* 0x000fea000383ffff */
.L_x_84:
[----:B-1----:R1:W2:Y:S02]  /*9190*/  SYNCS.PHASECHK.TRANS64.TRYWAIT P0, [R0+URZ+0x180], R4 ;  /* 0x00018004000075a7 */ /* 0x0022a400080011ff */
[----:B--2---:R-:W-:Y:S05]  /*91a0*/  @!P0 NANOSLEEP.SYNCS 0x989680 ;  /* 0x009896800000895d */ /* 0x004fea0003900000 */
[----:B------:R-:W2:Y:S02]  /*91b0*/  @!P0 SYNCS.PHASECHK.TRANS64 P0, [R0+URZ+0x180], R4 ;  /* 0x00018004000085a7 */ /* 0x000ea400080010ff */
[----:B--2---:R-:W-:Y:S05]  /*91c0*/  @!P0 BRA `(.L_x_84) ;  /* 0xfffffffc00f08947 */ /* 0x004fea000383ffff */
[----:B------:R-:W-:Y:S05]  /*91d0*/  BRA `(.L_x_200) ;  /* 0xffffffac00a07947 */ /* 0x000fea000383ffff */
.L_x_86:
[----:B------:R-:W-:-:S07]  /*91e0*/  MOV R0, UR10 ;  /* 0x0000000a00007c02 */ /* 0x000fce0008000f00 */
.L_x_201:
[----:B-1----:R1:W2:Y:S02]  /*91f0*/  SYNCS.PHASECHK.TRANS64.TRYWAIT P0, [R0+URZ+0x1c0], R4 ;  /* 0x0001c004000075a7 */ /* 0x0022a400080011ff */
[----:B--2---:R-:W-:Y:S05]  /*9200*/  @!P0 NANOSLEEP.SYNCS 0x989680 ;  /* 0x009896800000895d */ /* 0x004fea0003900000 */
[----:B------:R-:W2:Y:S02]  /*9210*/  @!P0 SYNCS.PHASECHK.TRANS64 P0, [R0+URZ+0x1c0], R4 ;  /* 0x0001c004000085a7 */ /* 0x000ea400080010ff */
[----:B--2---:R-:W-:Y:S05]  /*9220*/  @!P0 BRA `(.L_x_201) ;  /* 0xfffffffc00f08947 */ /* 0x004fea000383ffff */
[----:B------:R-:W-:Y:S05]  /*9230*/  BRA `(.L_x_202) ;  /* 0xffffffac00ec7947 */ /* 0x000fea000383ffff */
.L_x_89:
[----:B------:R-:W-:Y:S07]  /*9240*/  MOV R0, UR9 ;  /* 0x0000000900007c02 */ /* 0x000fee0008000f00 */
.L_x_203:
[----:B-1----:R1:W2:Y:S02]  /*9250*/  SYNCS.PHASECHK.TRANS64.TRYWAIT P0, [R0+URZ], R4 ;  /* 0x00000004000075a7 */ /* 0x0022a400080011ff */
[----:B--2---:R-:W-:Y:S05]  /*9260*/  @!P0 NANOSLEEP.SYNCS 0x989680 ;  /* 0x009896800000895d */ /* 0x004fea0003900000 */
[----:B------:R-:W2:Y:S02]  /*9270*/  @!P0 SYNCS.PHASECHK.TRANS64 P0, [R0+URZ], R4 ;  /* 0x00000004000085a7 */ /* 0x000ea400080010ff */
[----:B--2---:R-:W-:Y:S05]  /*9280*/  @!P0 BRA `(.L_x_203) ;  /* 0xfffffffc00f08947 */ /* 0x004fea000383ffff */
[----:B------:R-:W-:Y:S05]  /*9290*/  BRA `(.L_x_88) ;  /* 0xffffffb000007947 */ /* 0x000fea000383ffff */
.L_x_93:
[----:B-1----:R-:W-:-:S07]  /*92a0*/  MOV R0, UR7 ;  /* 0x0000000700007c02 */ /* 0x002fce0008000f00 */
.L_x_204:
[----:B-1----:R1:W2:Y:S02]  /*92b0*/  SYNCS.PHASECHK.TRANS64.TRYWAIT P0, [R0+URZ], R2 ;  /* 0x00000002000075a7 */ /* 0x0022a400080011ff */
[----:B--2---:R-:W-:Y:S05]  /*92c0*/  @!P0 NANOSLEEP.SYNCS 0x989680 ;  /* 0x009896800000895d */ /* 0x004fea0003900000 */
[----:B------:R-:W2:Y:S02]  /*92d0*/  @!P0 SYNCS.PHASECHK.TRANS64 P0, [R0+URZ], R2 ;  /* 0x00000002000085a7 */ /* 0x000ea400080010ff */
[----:B--2---:R-:W-:Y:S05]  /*92e0*/  @!P0 BRA `(.L_x_204) ;  /* 0xfffffffc00f08947 */ /* 0x004fea000383ffff */
[----:B------:R-:W-:Y:S05]  /*92f0*/  BRA `(.L_x_205) ;  /* 0xffffffb000cc7947 */ /* 0x000fea000383ffff */
.L_x_94:
[----:B------:R-:W-:-:S07]  /*9300*/  MOV R0, UR7 ;  /* 0x0000000700007c02 */ /* 0x000fce0008000f00 */
.L_x_206:
[----:B-1----:R1:W2:Y:S02]  /*9310*/  SYNCS.PHASECHK.TRANS64.TRYWAIT P0, [R0+URZ], R3 ;  /* 0x00000003000075a7 */ /* 0x0022a400080011ff */
[----:B--2---:R-:W-:Y:S05]  /*9320*/  @!P0 NANOSLEEP.SYNCS 0x989680 ;  /* 0x009896800000895d */ /* 0x004fea0003900000 */
[----:B------:R-:W2:Y:S02]  /*9330*/  @!P0 SYNCS.PHASECHK.TRANS64 P0, [R0+URZ], R3 ;  /* 0x00000003000085a7 */ /* 0x000ea400080010ff */
[----:B--2---:R-:W-:Y:S05]  /*9340*/  @!P0 BRA `(.L_x_206) ;  /* 0xfffffffc00f08947 */ /* 0x004fea000383ffff */
[----:B------:R-:W-:Y:S05]  /*9350*/  BRA `(.L_x_207) ;  /* 0xffffffb000d87947 */ /* 0x000fea000383ffff */
.L_x_95:
[----:B------:R-:W-:-:S07]  /*9360*/  MOV R0, UR7 ;  /* 0x0000000700007c02 */ /* 0x000fce0008000f00 */
.L_x_208:
[----:B-1----:R1:W2:Y:S02]  /*9370*/  SYNCS.PHASECHK.TRANS64.TRYWAIT P0, [R0+URZ], R3 ;  /* 0x00000003000075a7 */ /* 0x0022a400080011ff */
[----:B--2---:R-:W-:Y:S05]  /*9380*/  @!P0 NANOSLEEP.SYNCS 0x989680 ;  /* 0x009896800000895d */ /* 0x004fea0003900000 */
[----:B------:R-:W2:Y:S02]  /*9390*/  @!P0 SYNCS.PHASECHK.TRANS64 P0, [R0+URZ], R3 ;  /* 0x00000003000085a7 */ /* 0x000ea400080010ff */
[----:B--2---:R-:W-:Y:S05]  /*93a0*/  @!P0 BRA `(.L_x_208) ;  /* 0xfffffffc00f08947 */ /* 0x004fea000383ffff */
[----:B------:R-:W-:Y:S05]  /*93b0*/  BRA `(.L_x_209) ;  /* 0xffffffb000e47947 */ /* 0x000fea000383ffff */
.L_x_98:
[----:B------:R-:W-:-:S07]  /*93c0*/  MOV R0, UR8 ;  /* 0x0000000800007c02 */ /* 0x000fce0008000f00 */
.L_x_210:
[----:B-1----:R1:W2:Y:S02]  /*93d0*/  SYNCS.PHASECHK.TRANS64.TRYWAIT P1, [R0+URZ+0x200], R2 ;  /* 0x00020002000075a7 */ /* 0x0022a400080211ff */
[----:B--2---:R-:W-:Y:S05]  /*93e0*/  @!P1 NANOSLEEP.SYNCS 0x989680 ;  /* 0x009896800000995d */ /* 0x004fea0003900000 */
[----:B------:R-:W2:Y:S02]  /*93f0*/  @!P1 SYNCS.PHASECHK.TRANS64 P1, [R0+URZ+0x200], R2 ;  /* 0x00020002000095a7 */ /* 0x000ea400080210ff */
[----:B--2---:R-:W-:Y:S05]  /*9400*/  @!P1 BRA `(.L_x_210) ;  /* 0xfffffffc00f09947 */ /* 0x004fea000383ffff */
[----:B------:R-:W-:Y:S05]  /*9410*/  BRA `(.L_x_211) ;  /* 0xffffffb400307947 */ /* 0x000fea000383ffff */
.L_x_103:
[----:B--2---:R2:W4:Y:S02]  /*9420*/  SYNCS.PHASECHK.TRANS64.TRYWAIT P0, [R0+URZ+0x180], R2 ;  /* 0x00018002000075a7 */ /* 0x00452400080011ff */
[----:B----4-:R-:W-:Y:S05]  /*9430*/  @!P0 NANOSLEEP.SYNCS 0x989680 ;  /* 0x009896800000895d */ /* 0x010fea0003900000 */
[----:B------:R-:W4:Y:S02]  /*9440*/  @!P0 SYNCS.PHASECHK.TRANS64 P0, [R0+URZ+0x180], R2 ;  /* 0x00018002000085a7 */ /* 0x000f2400080010ff */
[----:B----4-:R-:W-:Y:S05]  /*9450*/  @!P0 BRA `(.L_x_103) ;  /* 0xfffffffc00f08947 */ /* 0x010fea000383ffff */
[----:B------:R-:W-:Y:S05]  /*9460*/  BRA `(.L_x_212) ;  /* 0xffffffb800347947 */ /* 0x000fea000383ffff */
.L_x_106:
[----:B------:R-:W-:Y:S07]  /*9470*/  MOV R0, UR6 ;  /* 0x0000000600007c02 */ /* 0x000fee0008000f00 */
.L_x_213:
[----:B--2---:R2:W4:Y:S02]  /*9480*/  SYNCS.PHASECHK.TRANS64.TRYWAIT P0, [R0+URZ+0x178], R2 ;  /* 0x00017802000075a7 */ /* 0x00452400080011ff */
[----:B----4-:R-:W-:Y:S05]  /*9490*/  @!P0 NANOSLEEP.SYNCS 0x989680 ;  /* 0x009896800000895d */ /* 0x010fea0003900000 */
[----:B------:R-:W4:Y:S02]  /*94a0*/  @!P0 SYNCS.PHASECHK.TRANS64 P0, [R0+URZ+0x178], R2 ;  /* 0x00017802000085a7 */ /* 0x000f2400080010ff */
[----:B----4-:R-:W-:Y:S05]  /*94b0*/  @!P0 BRA `(.L_x_213) ;  /* 0xfffffffc00f08947 */ /* 0x010fea000383ffff */
[----:B------:R-:W-:Y:S05]  /*94c0*/  BRA `(.L_x_105) ;  /* 0xffffffbc00147947 */ /* 0x000fea000383ffff */
.L_x_109:
[----:B------:R-:W-:Y:S07]  /*94d0*/  MOV R0, UR15 ;  /* 0x0000000f00007c02 */ /* 0x000fee0008000f00 */
.L_x_214:
[----:B-1----:R1:W2:Y:S02]  /*94e0*/  SYNCS.PHASECHK.TRANS64.TRYWAIT P0, [R0+URZ+0x158], R9 ;  /* 0x00015809000075a7 */ /* 0x0022a400080011ff */
[----:B--2---:R-:W-:Y:S05]  /*94f0*/  @!P0 NANOSLEEP.SYNCS 0x989680 ;  /* 0x009896800000895d */ /* 0x004fea0003900000 */
[----:B------:R-:W2:Y:S02]  /*9500*/  @!P0 SYNCS.PHASECHK.TRANS64 P0, [R0+URZ+0x158], R9 ;  /* 0x00015809000085a7 */ /* 0x000ea400080010ff */
[----:B--2---:R-:W-:Y:S05]  /*9510*/  @!P0 BRA `(.L_x_214) ;  /* 0xfffffffc00f08947 */ /* 0x004fea000383ffff */
[----:B------:R-:W-:Y:S05]  /*9520*/  BRA `(.L_x_215) ;  /* 0xffffffbc008c7947 */ /* 0x000fea000383ffff */
.L_x_110:
[----:B------:R-:W-:Y:S07]  /*9530*/  MOV R0, UR13 ;  /* 0x0000000d00007c02 */ /* 0x000fee0008000f00 */
.L_x_216:
[----:B-1----:R1:W2:Y:S02]  /*9540*/  SYNCS.PHASECHK.TRANS64.TRYWAIT P0, [R0+URZ+0x158], R14 ;  /* 0x0001580e000075a7 */ /* 0x0022a400080011ff */
[----:B--2---:R-:W-:Y:S05]  /*9550*/  @!P0 NANOSLEEP.SYNCS 0x989680 ;  /* 0x009896800000895d */ /* 0x004fea0003900000 */
[----:B------:R-:W2:Y:S02]  /*9560*/  @!P0 SYNCS.PHASECHK.TRANS64 P0, [R0+URZ+0x158], R14 ;  /* 0x0001580e000085a7 */ /* 0x000ea400080010ff */
[----:B--2---:R-:W-:Y:S05]  /*9570*/  @!P0 BRA `(.L_x_216) ;  /* 0xfffffffc00f08947 */ /* 0x004fea000383ffff */
[----:B------:R-:W-:Y:S05]  /*9580*/  BRA `(.L_x_217) ;  /* 0xffffffc0002c7947 */ /* 0x000fea000383ffff */
.L_x_112:
[----:B------:R-:W-:-:S07]  /*9590*/  MOV R0, UR4 ;  /* 0x0000000400007c02 */ /* 0x000fce0008000f00 */
.L_x_218:
[----:B-1----:R1:W4:Y:S02]  /*95a0*/  SYNCS.PHASECHK.TRANS64.TRYWAIT P0, [R0+URZ], R2 ;  /* 0x00000002000075a7 */ /* 0x00232400080011ff */
[----:B----4-:R-:W-:Y:S05]  /*95b0*/  @!P0 NANOSLEEP.SYNCS 0x989680 ;  /* 0x009896800000895d */ /* 0x010fea0003900000 */
[----:B------:R-:W4:Y:S02]  /*95c0*/  @!P0 SYNCS.PHASECHK.TRANS64 P0, [R0+URZ], R2 ;  /* 0x00000002000085a7 */ /* 0x000f2400080010ff */
[----:B----4-:R-:W-:Y:S05]  /*95d0*/  @!P0 BRA `(.L_x_218) ;  /* 0xfffffffc00f08947 */ /* 0x010fea000383ffff */
[----:B------:R-:W-:Y:S05]  /*95e0*/  BRA `(.L_x_219) ;  /* 0xffffffc000b87947 */ /* 0x000fea000383ffff */
.L_x_113:
[----:B------:R-:W-:-:S07]  /*95f0*/  MOV R0, UR4 ;  /* 0x0000000400007c02 */ /* 0x000fce0008000f00 */
.L_x_220:
[----:B-1----:R1:W4:Y:S02]  /*9600*/  SYNCS.PHASECHK.TRANS64.TRYWAIT P0, [R0+URZ], R2 ;  /* 0x00000002000075a7 */ /* 0x00232400080011ff */
[----:B----4-:R-:W-:Y:S05]  /*9610*/  @!P0 NANOSLEEP.SYNCS 0x989680 ;  /* 0x009896800000895d */ /* 0x010fea0003900000 */
[----:B------:R-:W4:Y:S02]  /*9620*/  @!P0 SYNCS.PHASECHK.TRANS64 P0, [R0+URZ], R2 ;  /* 0x00000002000085a7 */ /* 0x000f2400080010ff */
[----:B----4-:R-:W-:Y:S05]  /*9630*/  @!P0 BRA `(.L_x_220) ;  /* 0xfffffffc00f08947 */ /* 0x010fea000383ffff */
[----:B------:R-:W-:Y:S05]  /*9640*/  BRA `(.L_x_221) ;  /* 0xffffffc000c47947 */ /* 0x000fea000383ffff */
.L_x_115:
[----:B--2---:R2:W4:Y:S02]  /*9650*/  SYNCS.PHASECHK.TRANS64.TRYWAIT P0, [R0+URZ+0x180], R2 ;  /* 0x00018002000075a7 */ /* 0x00452400080011ff */
[----:B----4-:R-:W-:Y:S05]  /*9660*/  @!P0 NANOSLEEP.SYNCS 0x989680 ;  /* 0x009896800000895d */ /* 0x010fea0003900000 */
[----:B------:R-:W4:Y:S02]  /*9670*/  @!P0 SYNCS.PHASECHK.TRANS64 P0, [R0+URZ+0x180], R2 ;  /* 0x00018002000085a7 */ /* 0x000f2400080010ff */
[----:B----4-:R-:W-:Y:S05]  /*9680*/  @!P0 BRA `(.L_x_115) ;  /* 0xfffffffc00f08947 */ /* 0x010fea000383ffff */
[----:B------:R-:W-:Y:S05]  /*9690*/  BRA `(.L_x_222) ;  /* 0xffffffc400a87947 */ /* 0x000fea000383ffff */
.L_x_125:
[----:B-1----:R1:W3:Y:S02]  /*96a0*/  SYNCS.PHASECHK.TRANS64.TRYWAIT P1, [R0+URZ+0x140], R3 ;  /* 0x00014003000075a7 */ /* 0x0022e400080211ff */
[----:B---3--:R-:W-:Y:S05]  /*96b0*/  @!P1 NANOSLEEP.SYNCS 0x989680 ;  /* 0x009896800000995d */ /* 0x008fea0003900000 */
[----:B------:R-:W3:Y:S02]  /*96c0*/  @!P1 SYNCS.PHASECHK.TRANS64 P1, [R0+URZ+0x140], R3 ;  /* 0x00014003000095a7 */ /* 0x000ee400080210ff */
[----:B---3--:R-:W-:Y:S05]  /*96d0*/  @!P1 BRA `(.L_x_125) ;  /* 0xfffffffc00f09947 */ /* 0x008fea000383ffff */
[----:B------:R-:W-:Y:S05]  /*96e0*/  BRA `(.L_x_124) ;  /* 0xffffffd000d87947 */ /* 0x000fea000383ffff */
.L_x_127:
[----:B-1----:R1:W4:Y:S02]  /*96f0*/  SYNCS.PHASECHK.TRANS64.TRYWAIT P0, [R106+URZ+0x1a0], R2 ;  /* 0x0001a0026a0075a7 */ /* 0x00232400080011ff */
[----:B----4-:R-:W-:Y:S05]  /*9700*/  @!P0 NANOSLEEP.SYNCS 0x989680 ;  /* 0x009896800000895d */ /* 0x010fea0003900000 */
[----:B------:R-:W4:Y:S02]  /*9710*/  @!P0 SYNCS.PHASECHK.TRANS64 P0, [R106+URZ+0x1a0], R2 ;  /* 0x0001a0026a0085a7 */ /* 0x000f2400080010ff */
[----:B----4-:R-:W-:Y:S05]  /*9720*/  @!P0 BRA `(.L_x_127) ;  /* 0xfffffffc00f08947 */ /* 0x010fea000383ffff */
[----:B------:R-:W-:Y:S05]  /*9730*/  BRA `(.L_x_126) ;  /* 0xffffffd400107947 */ /* 0x000fea000383ffff */
.L_x_138:
[----:B--2---:R2:W4:Y:S02]  /*9740*/  SYNCS.PHASECHK.TRANS64.TRYWAIT P0, [R2+URZ+0x140], R71 ;  /* 0x00014047020075a7 */ /* 0x00452400080011ff */
[----:B----4-:R-:W-:Y:S05]  /*9750*/  @!P0 NANOSLEEP.SYNCS 0x989680 ;  /* 0x009896800000895d */ /* 0x010fea0003900000 */
[----:B------:R-:W4:Y:S02]  /*9760*/  @!P0 SYNCS.PHASECHK.TRANS64 P0, [R2+URZ+0x140], R71 ;  /* 0x00014047020085a7 */ /* 0x000f2400080010ff */
[----:B----4-:R-:W-:Y:S05]  /*9770*/  @!P0 BRA `(.L_x_138) ;  /* 0xfffffffc00f08947 */ /* 0x010fea000383ffff */
[----:B------:R-:W-:Y:S05]  /*9780*/  BRA `(.L_x_137) ;  /* 0xffffffdc00f87947 */ /* 0x000fea000383ffff */
        .weak           $__internal_0_$__cuda_sm10x_tcgen05_guardrail_trap_col_being_dealloced_not_returned_by_alloc
        .type           $__internal_0_$__cuda_sm10x_tcgen05_guardrail_trap_col_being_dealloced_not_returned_by_alloc,@function
        .size           $__internal_0_$__cuda_sm10x_tcgen05_guardrail_trap_col_being_dealloced_not_returned_by_alloc,($__internal_1_$__cuda_sm10x_tcgen05_guardrail_trap_phase_invalid_during_alloc - $__internal_0_$__cuda_sm10x_tcgen05_guardrail_trap_col_being_dealloced_not_returned_by_alloc)
$__internal_0_$__cuda_sm10x_tcgen05_guardrail_trap_col_being_dealloced_not_returned_by_alloc:
[----:B------:R-:W-:Y:S05]  /*9790*/  BPT.TRAP 0x1 ;  /* 0x000000040000795c */ /* 0x000fea0000300000 */
[----:B------:R-:W-:-:S04]  /*97a0*/  HFMA2 R3, -RZ, RZ, 0, 0 ;  /* 0x00000000ff037431 */ /* 0x000fc800000001ff */
[----:B------:R-:W-:Y:S05]  /*97b0*/  RET.REL.NODEC R2 `(_ZN7cutlass13device_kernelINS_4gemm6kernel13GemmUniversalIN4cute5tupleIJiiiiEEENS1_10collective13CollectiveMmaINS1_35MainloopSm100TmaUmmaWarpSpecializedILi20ELi2ELi4ENS5_IJNS4_1CILi2EEENSA_ILi1EEESC_EEEEENS5_IJNSA_ILi256EEENSA_ILi64EEENSA_ILi32EEEEEENS_6half_tENS5_IJlSC_lEEESJ_SK_NS4_8TiledMMAINS4_8MMA_AtomIJNS4_26SM100_MMA_F16BF16_2x1SM_SSISJ_SJ_fLi256ELi64ELNS4_4UMMA5MajorE0ELSP_0ELNSO_7ScaleInE0ELSQ_0EEEEEENS4_6LayoutINS5_IJSC_SC_SC_EEENS5_IJNSA_ILi0EEESV_SV_EEEEENS5_IJNS4_10UnderscoreESY_SY_EEEEENS4_18SM100_TMA_2SM_LOADENS4_14ComposedLayoutINS4_7SwizzleILi2ELi4ELi3EEENS4_18smem_ptr_flag_bitsILi16EEENST_INS5_IJNSA_ILi8EEESH_EEENS5_IJSH_SC_EEEEEEEvNS4_8identityES11_S1B_vS1C_EENS_8epilogue10collective18CollectiveEpilogueINS1E_23Sm100TmaWarpSpecializedILi3ELi2ELi32ELb1ELb0EEEJNS5_IJNSA_ILi128EEESG_SH_EEENS5_IJNST_IS1J_SC_EENST_ISH_SC_EEEEESJ_SK_SJ_SK_NS1E_6fusion15FusionCallbacksIS1I_NS1O_17LinearCombinationISJ_fSJ_fLNS_15FloatRoundStyleE2EEES1K_S1N_JEEENS4_5SM1004TMEM4LOAD26SM100_TMEM_LOAD_32dp32b32xENS4_13SM90_TMA_LOADES1B_NS4_39AutoVectorizingCopyWithAssumedAlignmentILi128EEENS4_14SM90_TMA_STOREES1B_S20_S20_EEEvvEEEEvNT_6ParamsE) ;  /* 0xffffff6802107950 */ /* 0x000fea0003c3ffff */
        .weak           $__internal_1_$__cuda_sm10x_tcgen05_guardrail_trap_phase_invalid_during_alloc
        .type           $__internal_1_$__cuda_sm10x_tcgen05_guardrail_trap_phase_invalid_during_alloc,@function
        .size           $__internal_1_$__cuda_sm10x_tcgen05_guardrail_trap_phase_invalid_during_alloc,($__internal_2_$__cuda_sm10x_tcgen05_guardrail_trap_unallocated_columns_being_dealloced - $__internal_1_$__cuda_sm10x_tcgen05_guardrail_trap_phase_invalid_during_alloc)
$__internal_1_$__cuda_sm10x_tcgen05_guardrail_trap_phase_invalid_during_alloc:
[----:B------:R-:W-:Y:S05]  /*97c0*/  BPT.TRAP 0x1 ;  /* 0x000000040000795c */ /* 0x000fea0000300000 */
[----:B------:R-:W-:-:S04]  /*97d0*/  MOV R3, 0x0 ;  /* 0x0000000000037802 */ /* 0x000fc80000000f00 */
[----:B------:R-:W-:Y:S05]  /*97e0*/  RET.REL.NODEC R2 `(_ZN7cutlass13device_kernelINS_4gemm6kernel13GemmUniversalIN4cute5tupleIJiiiiEEENS1_10collective13CollectiveMmaINS1_35MainloopSm100TmaUmmaWarpSpecializedILi20ELi2ELi4ENS5_IJNS4_1CILi2EEENSA_ILi1EEESC_EEEEENS5_IJNSA_ILi256EEENSA_ILi64EEENSA_ILi32EEEEEENS_6half_tENS5_IJlSC_lEEESJ_SK_NS4_8TiledMMAINS4_8MMA_AtomIJNS4_26SM100_MMA_F16BF16_2x1SM_SSISJ_SJ_fLi256ELi64ELNS4_4UMMA5MajorE0ELSP_0ELNSO_7ScaleInE0ELSQ_0EEEEEENS4_6LayoutINS5_IJSC_SC_SC_EEENS5_IJNSA_ILi0EEESV_SV_EEEEENS5_IJNS4_10UnderscoreESY_SY_EEEEENS4_18SM100_TMA_2SM_LOADENS4_14ComposedLayoutINS4_7SwizzleILi2ELi4ELi3EEENS4_18smem_ptr_flag_bitsILi16EEENST_INS5_IJNSA_ILi8EEESH_EEENS5_IJSH_SC_EEEEEEEvNS4_8identityES11_S1B_vS1C_EENS_8epilogue10collective18CollectiveEpilogueINS1E_23Sm100TmaWarpSpecializedILi3ELi2ELi32ELb1ELb0EEEJNS5_IJNSA_ILi128EEESG_SH_EEENS5_IJNST_IS1J_SC_EENST_ISH_SC_EEEEESJ_SK_SJ_SK_NS1E_6fusion15FusionCallbacksIS1I_NS1O_17LinearCombinationISJ_fSJ_fLNS_15FloatRoundStyleE2EEES1K_S1N_JEEENS4_5SM1004TMEM4LOAD26SM100_TMEM_LOAD_32dp32b32xENS4_13SM90_TMA_LOADES1B_NS4_39AutoVectorizingCopyWithAssumedAlignmentILi128EEENS4_14SM90_TMA_STOREES1B_S20_S20_EEEvvEEEEvNT_6ParamsE) ;  /* 0xffffff6802047950 */ /* 0x000fea0003c3ffff */
        .weak           $__internal_2_$__cuda_sm10x_tcgen05_guardrail_trap_unallocated_columns_being_dealloced
        .type           $__internal_2_$__cuda_sm10x_tcgen05_guardrail_trap_unallocated_columns_being_dealloced,@function
        .size           $__internal_2_$__cuda_sm10x_tcgen05_guardrail_trap_unallocated_columns_being_dealloced,(.L_x_224 - $__internal_2_$__cuda_sm10x_tcgen05_guardrail_trap_unallocated_columns_being_dealloced)
$__internal_2_$__cuda_sm10x_tcgen05_guardrail_trap_unallocated_columns_being_dealloced:
[----:B------:R-:W-:Y:S05]  /*97f0*/  BPT.TRAP 0x1 ;  /* 0x000000040000795c */ /* 0x000fea0000300000 */
[----:B------:R-:W-:-:S04]  /*9800*/  HFMA2 R3, -RZ, RZ, 0, 0 ;  /* 0x00000000ff037431 */ /* 0x000fc800000001ff */
[----:B------:R-:W-:Y:S05]  /*9810*/  RET.REL.NODEC R2 `(_ZN7cutlass13device_kernelINS_4gemm6kernel13GemmUniversalIN4cute5tupleIJiiiiEEENS1_10collective13CollectiveMmaINS1_35MainloopSm100TmaUmmaWarpSpecializedILi20ELi2ELi4ENS5_IJNS4_1CILi2EEENSA_ILi1EEESC_EEEEENS5_IJNSA_ILi256EEENSA_ILi64EEENSA_ILi32EEEEEENS_6half_tENS5_IJlSC_lEEESJ_SK_NS4_8TiledMMAINS4_8MMA_AtomIJNS4_26SM100_MMA_F16BF16_2x1SM_SSISJ_SJ_fLi256ELi64ELNS4_4UMMA5MajorE0ELSP_0ELNSO_7ScaleInE0ELSQ_0EEEEEENS4_6LayoutINS5_IJSC_SC_SC_EEENS5_IJNSA_ILi0EEESV_SV_EEEEENS5_IJNS4_10UnderscoreESY_SY_EEEEENS4_18SM100_TMA_2SM_LOADENS4_14ComposedLayoutINS4_7SwizzleILi2ELi4ELi3EEENS4_18smem_ptr_flag_bitsILi16EEENST_INS5_IJNSA_ILi8EEESH_EEENS5_IJSH_SC_EEEEEEEvNS4_8identityES11_S1B_vS1C_EENS_8epilogue10collective18CollectiveEpilogueINS1E_23Sm100TmaWarpSpecializedILi3ELi2ELi32ELb1ELb0EEEJNS5_IJNSA_ILi128EEESG_SH_EEENS5_IJNST_IS1J_SC_EENST_ISH_SC_EEEEESJ_SK_SJ_SK_NS1E_6fusion15FusionCallbacksIS1I_NS1O_17LinearCombinationISJ_fSJ_fLNS_15FloatRoundStyleE2EEES1K_S1N_JEEENS4_5SM1004TMEM4LOAD26SM100_TMEM_LOAD_32dp32b32xENS4_13SM90_TMA_LOADES1B_NS4_39AutoVectorizingCopyWithAssumedAlignmentILi128EEENS4_14SM90_TMA_STOREES1B_S20_S20_EEEvvEEEEvNT_6ParamsE) ;  /* 0xffffff6402f87950 */ /* 0x000fea0003c3ffff */
.L_x_223:
[----:B------:R-:W-:-:S00]  /*9820*/  BRA `(.L_x_223) ;  /* 0xfffffffc00fc7947 */ /* 0x000fc0000383ffff */
[----:B------:R-:W-:-:S00]  /*9830*/  NOP ;  /* 0x0000000000007918 */ /* 0x000fc00000000000 */
        /* <DEDUP_REMOVED lines=12> */
.L_x_224:


//--------------------- .nv.global.init           --------------------------
	.section	.nv.global.init,"aw",@progbits
.nv.global.init:
	.type		$str$27,@object
	.size		$str$27,($str$28 - $str$27)
$str$27:
        /*0000*/ 	.byte	0x28, 0x61, 0x64, 0x64, 0x72, 0x65, 0x73, 0x73, 0x20, 0x26, 0x20, 0x6d, 0x61, 0x73, 0x6b, 0x29
        /*0010*/ 	.byte	0x20, 0x3d, 0x3d, 0x20, 0x30, 0x00
	.type		$str$28,@object
	.size		$str$28,($str$26 - $str$28)
$str$28:
        /*0016*/ 	.byte	0x2f, 0x74, 0x6d, 0x70, 0x2f, 0x63, 0x75, 0x74, 0x6c, 0x61, 0x73, 0x73, 0x5f, 0x73, 0x77, 0x65
        /*0026*/ 	.byte	0x65, 0x70, 0x5f, 0x73, 0x72, 0x63, 0x2f, 0x69, 0x6e, 0x63, 0x6c, 0x75, 0x64, 0x65, 0x2f, 0x63
        /*0036*/ 	.byte	0x75, 0x74, 0x65, 0x2f, 0x70, 0x6f, 0x69, 0x6e, 0x74, 0x65, 0x72, 0x5f, 0x66, 0x6c, 0x61, 0x67
        /*0046*/ 	.byte	0x67, 0x65, 0x64, 0x2e, 0x68, 0x70, 0x70, 0x00
	.type		$str$26,@object
	.size		$str$26,($str$25 - $str$26)
$str$26:
        /*004e*/ 	.byte	0x2f, 0x74, 0x6d, 0x70, 0x2f, 0x63, 0x75, 0x74, 0x6c, 0x61, 0x73, 0x73, 0x5f, 0x73, 0x77, 0x65
        /*005e*/ 	.byte	0x65, 0x70, 0x5f, 0x73, 0x72, 0x63, 0x2f, 0x69, 0x6e, 0x63, 0x6c, 0x75, 0x64, 0x65, 0x2f, 0x63
        /*006e*/ 	.byte	0x75, 0x74, 0x65, 0x2f, 0x61, 0x74, 0x6f, 0x6d, 0x2f, 0x63, 0x6f, 0x70, 0x79, 0x5f, 0x74, 0x72
        /*007e*/ 	.byte	0x61, 0x69, 0x74, 0x73, 0x5f, 0x73, 0x6d, 0x31, 0x30, 0x30, 0x2e, 0x68, 0x70, 0x70, 0x00
	.type		$str$25,@object
	.size		$str$25,(__unnamed_1 - $str$25)
$str$25:
        /*008d*/ 	.byte	0x28, 0x28, 0x75, 0x69, 0x6e, 0x74, 0x33, 0x32, 0x5f, 0x74, 0x28, 0x74, 0x68, 0x72, 0x65, 0x61
        /*009d*/ 	.byte	0x64, 0x49, 0x64, 0x78, 0x2e, 0x78, 0x29, 0x20, 0x2f, 0x20, 0x33, 0x32, 0x29, 0x20, 0x25, 0x20
        /*00ad*/ 	.byte	0x34, 0x29, 0x20, 0x3d, 0x3d, 0x20, 0x28, 0x28, 0x28, 0x74, 0x6d, 0x65, 0x6d, 0x5f, 0x61, 0x64
        /*00bd*/ 	.byte	0x64, 0x72, 0x20, 0x3e, 0x3e, 0x20, 0x31, 0x36, 0x29, 0x20, 0x2f, 0x20, 0x33, 0x32, 0x29, 0x20
        /*00cd*/ 	.byte	0x25, 0x20, 0x34, 0x29, 0x00
	.type		__unnamed_1,@object
	.size		__unnamed_1,(__unnamed_2 - __unnamed_1)
__unnamed_1:
        /*00d2*/ 	.byte	0x61, 0x75, 0x74, 0x6f, 0x20, 0x63, 0x75, 0x74, 0x65, 0x3a, 0x3a, 0x61, 0x73, 0x5f, 0x70, 0x6f
        /* <DEDUP_REMOVED lines=24> */
        /*0262*/ 	.byte	0x3e, 0x3e, 0x3e, 0x3e, 0x5d, 0x00
	.type		__unnamed_2,@object
	.size		__unnamed_2,(.L_2 - __unnamed_2)
__unnamed_2:
        /* <DEDUP_REMOVED lines=42> */
        /*0508*/ 	.byte	0x3e, 0x3e, 0x5d, 0x00
.L_2:


//--------------------- .nv.shared._ZN7cutlass13device_kernelINS_4gemm6kernel13GemmUniversalIN4cute5tupleIJiiiiEEENS1_10collective13CollectiveMmaINS1_35MainloopSm100TmaUmmaWarpSpecializedILi20ELi2ELi4ENS5_IJNS4_1CILi2EEENSA_ILi1EEESC_EEEEENS5_IJNSA_ILi256EEENSA_ILi64EEENSA_ILi32EEEEEENS_6half_tENS5_IJlSC_lEEESJ_SK_NS4_8TiledMMAINS4_8MMA_AtomIJNS4_26SM100_MMA_F16BF16_2x1SM_SSISJ_SJ_fLi256ELi64ELNS4_4UMMA5MajorE0ELSP_0ELNSO_7ScaleInE0ELSQ_0EEEEEENS4_6LayoutINS5_IJSC_SC_SC_EEENS5_IJNSA_ILi0EEESV_SV_EEEEENS5_IJNS4_10UnderscoreESY_SY_EEEEENS4_18SM100_TMA_2SM_LOADENS4_14ComposedLayoutINS4_7SwizzleILi2ELi4ELi3EEENS4_18smem_ptr_flag_bitsILi16EEENST_INS5_IJNSA_ILi8EEESH_EEENS5_IJSH_SC_EEEEEEEvNS4_8identityES11_S1B_vS1C_EENS_8epilogue10collective18CollectiveEpilogueINS1E_23Sm100TmaWarpSpecializedILi3ELi2ELi32ELb1ELb0EEEJNS5_IJNSA_ILi128EEESG_SH_EEENS5_IJNST_IS1J_SC_EENST_ISH_SC_EEEEESJ_SK_SJ_SK_NS1E_6fusion15FusionCallbacksIS1I_NS1O_17LinearCombinationISJ_fSJ_fLNS_15FloatRoundStyleE2EEES1K_S1N_JEEENS4_5SM1004TMEM4LOAD26SM100_TMEM_LOAD_32dp32b32xENS4_13SM90_TMA_LOADES1B_NS4_39AutoVectorizingCopyWithAssumedAlignmentILi128EEENS4_14SM90_TMA_STOREES1B_S20_S20_EEEvvEEEEvNT_6ParamsE --------------------------
	.section	.nv.shared._ZN7cutlass13device_kernelINS_4gemm6kernel13GemmUniversalIN4cute5tupleIJiiiiEEENS1_10collective13CollectiveMmaINS1_35MainloopSm100TmaUmmaWarpSpecializedILi20ELi2ELi4ENS5_IJNS4_1CILi2EEENSA_ILi1EEESC_EEEEENS5_IJNSA_ILi256EEENSA_ILi64EEENSA_ILi32EEEEEENS_6half_tENS5_IJlSC_lEEESJ_SK_NS4_8TiledMMAINS4_8MMA_AtomIJNS4_26SM100_MMA_F16BF16_2x1SM_SSISJ_SJ_fLi256ELi64ELNS4_4UMMA5MajorE0ELSP_0ELNSO_7ScaleInE0ELSQ_0EEEEEENS4_6LayoutINS5_IJSC_SC_SC_EEENS5_IJNSA_ILi0EEESV_SV_EEEEENS5_IJNS4_10UnderscoreESY_SY_EEEEENS4_18SM100_TMA_2SM_LOADENS4_14ComposedLayoutINS4_7SwizzleILi2ELi4ELi3EEENS4_18smem_ptr_flag_bitsILi16EEENST_INS5_IJNSA_ILi8EEESH_EEENS5_IJSH_SC_EEEEEEEvNS4_8identityES11_S1B_vS1C_EENS_8epilogue10collective18CollectiveEpilogueINS1E_23Sm100TmaWarpSpecializedILi3ELi2ELi32ELb1ELb0EEEJNS5_IJNSA_ILi128EEESG_SH_EEENS5_IJNST_IS1J_SC_EENST_ISH_SC_EEEEESJ_SK_SJ_SK_NS1E_6fusion15FusionCallbacksIS1I_NS1O_17LinearCombinationISJ_fSJ_fLNS_15FloatRoundStyleE2EEES1K_S1N_JEEENS4_5SM1004TMEM4LOAD26SM100_TMEM_LOAD_32dp32b32xENS4_13SM90_TMA_LOADES1B_NS4_39AutoVectorizingCopyWithAssumedAlignmentILi128EEENS4_14SM90_TMA_STOREES1B_S20_S20_EEEvvEEEEvNT_6ParamsE,"aw",@nobits
	.sectionflags	@""
	.align	16
	.zero		1024


//--------------------- .nv.shared.reserved.0     --------------------------
	.section	.nv.shared.reserved.0,"aw",@nobits
	.weak		__nv_reservedSMEM_offset_0_alias
	.size		__nv_reservedSMEM_offset_0_alias, 0, 64
	.other		__nv_reservedSMEM_offset_0_alias,@"STO_CUDA_RESERVED_SHARED STV_DEFAULT"
__nv_reservedSMEM_offset_0_alias:
	.zero		0
.nv.shared.reserved.0:
	.zero		64
	.weak		__nv_reservedSMEM_tcgen05_partition
	.type		__nv_reservedSMEM_tcgen05_partition,@object
	.size		__nv_reservedSMEM_tcgen05_partition,(.L_0 - __nv_reservedSMEM_tcgen05_partition)
__nv_reservedSMEM_tcgen05_partition:
	.zero		32
.L_0:


//--------------------- .nv.global                --------------------------
	.section	.nv.global,"aw",@nobits
.nv.global:
	.type		_ZN39_INTERNAL_80a77140_4_k_cu_0f55f3a3_64744cute1_E,@object
	.size		_ZN39_INTERNAL_80a77140_4_k_cu_0f55f3a3_64744cute1_E,(_ZN39_INTERNAL_80a77140_4_k_cu_0f55f3a3_64744cuda3std3__45__cpo6cbeginE - _ZN39_INTERNAL_80a77140_4_k_cu_0f55f3a3_64744cute1_E)
_ZN39_INTERNAL_80a77140_4_k_cu_0f55f3a3_64744cute1_E:
	.zero		1
	.type		_ZN39_INTERNAL_80a77140_4_k_cu_0f55f3a3_64744cuda3std3__45__cpo6cbeginE,@object
	.size		_ZN39_INTERNAL_80a77140_4_k_cu_0f55f3a3_64744cuda3std3__45__cpo6cbeginE,(_ZN39_INTERNAL_80a77140_4_k_cu_0f55f3a3_64744cuda3std3__48in_placeE - _ZN39_INTERNAL_80a77140_4_k_cu_0f55f3a3_64744cuda3std3__45__cpo6cbeginE)
_ZN39_INTERNAL_80a77140_4_k_cu_0f55f3a3_64744cuda3std3__45__cpo6cbeginE:
	.zero		1
	.type		_ZN39_INTERNAL_80a77140_4_k_cu_0f55f3a3_64744cuda3std3__48in_placeE,@object
	.size		_ZN39_INTERNAL_80a77140_4_k_cu_0f55f3a3_64744cuda3std3__48in_placeE,(_ZN39_INTERNAL_80a77140_4_k_cu_0f55f3a3_64744cuda3std6ranges3__45__cpo9iter_moveE - _ZN39_INTERNAL_80a77140_4_k_cu_0f55f3a3_64744cuda3std3__48in_placeE)
_ZN39_INTERNAL_80a77140_4_k_cu_0f55f3a3_64744cuda3std3__48in_placeE:
	.zero		1
	.type		_ZN39_INTERNAL_80a77140_4_k_cu_0f55f3a3_64744cuda3std6ranges3__45__cpo9iter_moveE,@object
	.size		_ZN39_INTERNAL_80a77140_4_k_cu_0f55f3a3_64744cuda3std6ranges3__45__cpo9iter_moveE,(_ZN39_INTERNAL_80a77140_4_k_cu_0f55f3a3_64744cuda3std3__45__cpo5beginE - _ZN39_INTERNAL_80a77140_4_k_cu_0f55f3a3_64744cuda3std6ranges3__45__cpo9iter_moveE)
_ZN39_INTERNAL_80a77140_4_k_cu_0f55f3a3_64744cuda3std6ranges3__45__cpo9iter_moveE:
	.zero		1
	.type		_ZN39_INTERNAL_80a77140_4_k_cu_0f55f3a3_64744cuda3std3__45__cpo5beginE,@object
	.size		_ZN39_INTERNAL_80a77140_4_k_cu_0f55f3a3_64744cuda3std3__45__cpo5beginE,(_ZN39_INTERNAL_80a77140_4_k_cu_0f55f3a3_64744cuda3std3__441_GLOBAL__N__80a77140_4_k_cu_0f55f3a3_64746ignoreE - _ZN39_INTERNAL_80a77140_4_k_cu_0f55f3a3_64744cuda3std3__45__cpo5beginE)
_ZN39_INTERNAL_80a77140_4_k_cu_0f55f3a3_64744cuda3std3__45__cpo5beginE:
	.zero		1
	.type		_ZN39_INTERNAL_80a77140_4_k_cu_0f55f3a3_64744cuda3std3__441_GLOBAL__N__80a77140_4_k_cu_0f55f3a3_64746ignoreE,@object
	.size		_ZN39_INTERNAL_80a77140_4_k_cu_0f55f3a3_64744cuda3std3__441_GLOBAL__N__80a77140_4_k_cu_0f55f3a3_64746ignoreE,(_ZN39_INTERNAL_80a77140_4_k_cu_0f55f3a3_64744cute7productE - _ZN39_INTERNAL_80a77140_4_k_cu_0f55f3a3_64744cuda3std3__441_GLOBAL__N__80a77140_4_k_cu_0f55f3a3_64746ignoreE)
_ZN39_INTERNAL_80a77140_4_k_cu_0f55f3a3_64744cuda3std3__441_GLOBAL__N__80a77140_4_k_cu_0f55f3a3_64746ignoreE:
	.zero		1
	.type		_ZN39_INTERNAL_80a77140_4_k_cu_0f55f3a3_64744cute7productE,@object
	.size		_ZN39_INTERNAL_80a77140_4_k_cu_0f55f3a3_64744cute7productE,(_ZN39_INTERNAL_80a77140_4_k_cu_0f55f3a3_64744cuda3std3__45__cpo3endE - _ZN39_INTERNAL_80a77140_4_k_cu_0f55f3a3_64744cute7productE)
_ZN39_INTERNAL_80a77140_4_k_cu_0f55f3a3_64744cute7productE:
	.zero		1
	.type		_ZN39_INTERNAL_80a77140_4_k_cu_0f55f3a3_64744cuda3std3__45__cpo3endE,@object
	.size		_ZN39_INTERNAL_80a77140_4_k_cu_0f55f3a3_64744cuda3std3__45__cpo3endE,(_ZN39_INTERNAL_80a77140_4_k_cu_0f55f3a3_64744cuda3std3__419piecewise_constructE - _ZN39_INTERNAL_80a77140_4_k_cu_0f55f3a3_64744cuda3std3__45__cpo3endE)
_ZN39_INTERNAL_80a77140_4_k_cu_0f55f3a3_64744cuda3std3__45__cpo3endE:
	.zero		1
	.type		_ZN39_INTERNAL_80a77140_4_k_cu_0f55f3a3_64744cuda3std3__419piecewise_constructE,@object
	.size		_ZN39_INTERNAL_80a77140_4_k_cu_0f55f3a3_64744cuda3std3__419piecewise_constructE,(_ZN39_INTERNAL_80a77140_4_k_cu_0f55f3a3_64744cuda3std3__45__cpo4cendE - _ZN39_INTERNAL_80a77140_4_k_cu_0f55f3a3_64744cuda3std3__419piecewise_constructE)
_ZN39_INTERNAL_80a77140_4_k_cu_0f55f3a3_64744cuda3std3__419piecewise_constructE:
	.zero		1
	.type		_ZN39_INTERNAL_80a77140_4_k_cu_0f55f3a3_64744cuda3std3__45__cpo4cendE,@object
	.size		_ZN39_INTERNAL_80a77140_4_k_cu_0f55f3a3_64744cuda3std3__45__cpo4cendE,(_ZN39_INTERNAL_80a77140_4_k_cu_0f55f3a3_64744cuda3std6ranges3__45__cpo4swapE - _ZN39_INTERNAL_80a77140_4_k_cu_0f55f3a3_64744cuda3std3__45__cpo4cendE)
_ZN39_INTERNAL_80a77140_4_k_cu_0f55f3a3_64744cuda3std3__45__cpo4cendE:
	.zero		1
	.type		_ZN39_INTERNAL_80a77140_4_k_cu_0f55f3a3_64744cuda3std6ranges3__45__cpo4swapE,@object
	.size		_ZN39_INTERNAL_80a77140_4_k_cu_0f55f3a3_64744cuda3std6ranges3__45__cpo4swapE,(.L_10 - _ZN39_INTERNAL_80a77140_4_k_cu_0f55f3a3_64744cuda3std6ranges3__45__cpo4swapE)
_ZN39_INTERNAL_80a77140_4_k_cu_0f55f3a3_64744cuda3std6ranges3__45__cpo4swapE:
	.zero		1
.L_10:


//--------------------- .nv.constant0._ZN7cutlass13device_kernelINS_4gemm6kernel13GemmUniversalIN4cute5tupleIJiiiiEEENS1_10collective13CollectiveMmaINS1_35MainloopSm100TmaUmmaWarpSpecializedILi20ELi2ELi4ENS5_IJNS4_1CILi2EEENSA_ILi1EEESC_EEEEENS5_IJNSA_ILi256EEENSA_ILi64EEENSA_ILi32EEEEEENS_6half_tENS5_IJlSC_lEEESJ_SK_NS4_8TiledMMAINS4_8MMA_AtomIJNS4_26SM100_MMA_F16BF16_2x1SM_SSISJ_SJ_fLi256ELi64ELNS4_4UMMA5MajorE0ELSP_0ELNSO_7ScaleInE0ELSQ_0EEEEEENS4_6LayoutINS5_IJSC_SC_SC_EEENS5_IJNSA_ILi0EEESV_SV_EEEEENS5_IJNS4_10UnderscoreESY_SY_EEEEENS4_18SM100_TMA_2SM_LOADENS4_14ComposedLayoutINS4_7SwizzleILi2ELi4ELi3EEENS4_18smem_ptr_flag_bitsILi16EEENST_INS5_IJNSA_ILi8EEESH_EEENS5_IJSH_SC_EEEEEEEvNS4_8identityES11_S1B_vS1C_EENS_8epilogue10collective18CollectiveEpilogueINS1E_23Sm100TmaWarpSpecializedILi3ELi2ELi32ELb1ELb0EEEJNS5_IJNSA_ILi128EEESG_SH_EEENS5_IJNST_IS1J_SC_EENST_ISH_SC_EEEEESJ_SK_SJ_SK_NS1E_6fusion15FusionCallbacksIS1I_NS1O_17LinearCombinationISJ_fSJ_fLNS_15FloatRoundStyleE2EEES1K_S1N_JEEENS4_5SM1004TMEM4LOAD26SM100_TMEM_LOAD_32dp32b32xENS4_13SM90_TMA_LOADES1B_NS4_39AutoVectorizingCopyWithAssumedAlignmentILi128EEENS4_14SM90_TMA_STOREES1B_S20_S20_EEEvvEEEEvNT_6ParamsE --------------------------
	.section	.nv.constant0._ZN7cutlass13device_kernelINS_4gemm6kernel13GemmUniversalIN4cute5tupleIJiiiiEEENS1_10collective13CollectiveMmaINS1_35MainloopSm100TmaUmmaWarpSpecializedILi20ELi2ELi4ENS5_IJNS4_1CILi2EEENSA_ILi1EEESC_EEEEENS5_IJNSA_ILi256EEENSA_ILi64EEENSA_ILi32EEEEEENS_6half_tENS5_IJlSC_lEEESJ_SK_NS4_8TiledMMAINS4_8MMA_AtomIJNS4_26SM100_MMA_F16BF16_2x1SM_SSISJ_SJ_fLi256ELi64ELNS4_4UMMA5MajorE0ELSP_0ELNSO_7ScaleInE0ELSQ_0EEEEEENS4_6LayoutINS5_IJSC_SC_SC_EEENS5_IJNSA_ILi0EEESV_SV_EEEEENS5_IJNS4_10UnderscoreESY_SY_EEEEENS4_18SM100_TMA_2SM_LOADENS4_14ComposedLayoutINS4_7SwizzleILi2ELi4ELi3EEENS4_18smem_ptr_flag_bitsILi16EEENST_INS5_IJNSA_ILi8EEESH_EEENS5_IJSH_SC_EEEEEEEvNS4_8identityES11_S1B_vS1C_EENS_8epilogue10collective18CollectiveEpilogueINS1E_23Sm100TmaWarpSpecializedILi3ELi2ELi32ELb1ELb0EEEJNS5_IJNSA_ILi128EEESG_SH_EEENS5_IJNST_IS1J_SC_EENST_ISH_SC_EEEEESJ_SK_SJ_SK_NS1E_6fusion15FusionCallbacksIS1I_NS1O_17LinearCombinationISJ_fSJ_fLNS_15FloatRoundStyleE2EEES1K_S1N_JEEENS4_5SM1004TMEM4LOAD26SM100_TMEM_LOAD_32dp32b32xENS4_13SM90_TMA_LOADES1B_NS4_39AutoVectorizingCopyWithAssumedAlignmentILi128EEENS4_14SM90_TMA_STOREES1B_S20_S20_EEEvvEEEEvNT_6ParamsE,"a",@progbits
	.sectionflags	@""
	.align	4
.nv.constant0._ZN7cutlass13device_kernelINS_4gemm6kernel13GemmUniversalIN4cute5tupleIJiiiiEEENS1_10collective13CollectiveMmaINS1_35MainloopSm100TmaUmmaWarpSpecializedILi20ELi2ELi4ENS5_IJNS4_1CILi2EEENSA_ILi1EEESC_EEEEENS5_IJNSA_ILi256EEENSA_ILi64EEENSA_ILi32EEEEEENS_6half_tENS5_IJlSC_lEEESJ_SK_NS4_8TiledMMAINS4_8MMA_AtomIJNS4_26SM100_MMA_F16BF16_2x1SM_SSISJ_SJ_fLi256ELi64ELNS4_4UMMA5MajorE0ELSP_0ELNSO_7ScaleInE0ELSQ_0EEEEEENS4_6LayoutINS5_IJSC_SC_SC_EEENS5_IJNSA_ILi0EEESV_SV_EEEEENS5_IJNS4_10UnderscoreESY_SY_EEEEENS4_18SM100_TMA_2SM_LOADENS4_14ComposedLayoutINS4_7SwizzleILi2ELi4ELi3EEENS4_18smem_ptr_flag_bitsILi16EEENST_INS5_IJNSA_ILi8EEESH_EEENS5_IJSH_SC_EEEEEEEvNS4_8identityES11_S1B_vS1C_EENS_8epilogue10collective18CollectiveEpilogueINS1E_23Sm100TmaWarpSpecializedILi3ELi2ELi32ELb1ELb0EEEJNS5_IJNSA_ILi128EEESG_SH_EEENS5_IJNST_IS1J_SC_EENST_ISH_SC_EEEEESJ_SK_SJ_SK_NS1E_6fusion15FusionCallbacksIS1I_NS1O_17LinearCombinationISJ_fSJ_fLNS_15FloatRoundStyleE2EEES1K_S1N_JEEENS4_5SM1004TMEM4LOAD26SM100_TMEM_LOAD_32dp32b32xENS4_13SM90_TMA_LOADES1B_NS4_39AutoVectorizingCopyWithAssumedAlignmentILi128EEENS4_14SM90_TMA_STOREES1B_S20_S20_EEEvvEEEEvNT_6ParamsE:
	.zero		2944


//--------------------- SYMBOLS --------------------------

	.type		.nv.reservedSmem.offset0,@object
	.size		.nv.reservedSmem.offset0,0x4
	.type		.nv.reservedSmem.cap,@object
	.size		.nv.reservedSmem.cap,0x4
	.type		__assertfail,@function
